//
// Generated by NVIDIA NVVM Compiler
//
// Compiler Build ID: CL-36424714
// Cuda compilation tools, release 13.0, V13.0.88
// Based on NVVM 20.0.0
//

.version 9.0
.target sm_100
.address_size 64

	// .globl	_Z10initCurandP17curandStateXORWOWy
.func  (.param .b64 func_retval0) __internal_accurate_pow
(
	.param .b64 __internal_accurate_pow_param_0
)
;
.global .align 4 .b8 precalc_xorwow_matrix[102400];
.global .align 4 .b8 precalc_xorwow_offset_matrix[102400];
.global .align 4 .b8 mrg32k3aM1[2304];
.global .align 4 .b8 mrg32k3aM2[2304];
.global .align 4 .b8 mrg32k3aM1SubSeq[2016];
.global .align 4 .b8 mrg32k3aM2SubSeq[2016];
.global .align 4 .b8 mrg32k3aM1Seq[2304];
.global .align 4 .b8 mrg32k3aM2Seq[2304];
.const .align 8 .b8 __cr_lgamma_table[72];

.visible .entry _Z10initCurandP17curandStateXORWOWy(
	.param .u64 .ptr .align 1 _Z10initCurandP17curandStateXORWOWy_param_0,
	.param .u64 _Z10initCurandP17curandStateXORWOWy_param_1
)
{
	.reg .pred 	%p<24>;
	.reg .b32 	%r<419>;
	.reg .b64 	%rd<19>;

	ld.param.u64 	%rd8, [_Z10initCurandP17curandStateXORWOWy_param_0];
	ld.param.u64 	%rd9, [_Z10initCurandP17curandStateXORWOWy_param_1];
	cvta.to.global.u64 	%rd10, %rd8;
	mov.u32 	%r182, %ctaid.x;
	mov.u32 	%r183, %ntid.x;
	mov.u32 	%r184, %tid.x;
	mov.u32 	%r185, %ctaid.y;
	mov.u32 	%r186, %ntid.y;
	mov.u32 	%r187, %tid.y;
	mad.lo.s32 	%r188, %r185, %r186, %r187;
	mov.u32 	%r189, %nctaid.x;
	mad.lo.s32 	%r190, %r188, %r189, %r182;
	mad.lo.s32 	%r191, %r190, %r183, %r184;
	cvt.s64.s32 	%rd18, %r191;
	mul.wide.s32 	%rd11, %r191, 48;
	add.s64 	%rd2, %rd10, %rd11;
	cvt.u32.u64 	%r192, %rd9;
	xor.b32  	%r193, %r192, -1429050551;
	mul.lo.s32 	%r194, %r193, 1099087573;
	{ .reg .b32 tmp; mov.b64 {tmp, %r195}, %rd9; }
	xor.b32  	%r196, %r195, -136515619;
	mul.lo.s32 	%r197, %r196, -1703105765;
	add.s32 	%r198, %r194, %r197;
	add.s32 	%r199, %r198, 6615241;
	add.s32 	%r200, %r194, 123456789;
	st.global.v2.u32 	[%rd2], {%r199, %r200};
	xor.b32  	%r201, %r194, 362436069;
	add.s32 	%r202, %r197, 521288629;
	st.global.v2.u32 	[%rd2+8], {%r201, %r202};
	xor.b32  	%r203, %r197, 88675123;
	add.s32 	%r204, %r194, 5783321;
	st.global.v2.u32 	[%rd2+16], {%r203, %r204};
	setp.eq.s32 	%p1, %r191, 0;
	@%p1 bra 	$L__BB0_42;
	mov.b32 	%r325, 0;
$L__BB0_2:
	and.b64  	%rd4, %rd18, 3;
	setp.eq.s64 	%p2, %rd4, 0;
	@%p2 bra 	$L__BB0_41;
	mul.wide.u32 	%rd12, %r325, 3200;
	mov.u64 	%rd13, precalc_xorwow_matrix;
	add.s64 	%rd5, %rd13, %rd12;
	cvt.u32.u64 	%r2, %rd4;
	mov.b32 	%r326, 0;
$L__BB0_4:
	mov.b32 	%r339, 0;
	mov.u32 	%r340, %r339;
	mov.u32 	%r341, %r339;
	mov.u32 	%r342, %r339;
	mov.u32 	%r343, %r339;
	mov.u32 	%r332, %r339;
$L__BB0_5:
	mul.wide.u32 	%rd14, %r332, 4;
	add.s64 	%rd15, %rd2, %rd14;
	ld.global.u32 	%r10, [%rd15+4];
	shl.b32 	%r11, %r332, 5;
	mov.b32 	%r338, 0;
$L__BB0_6:
	.pragma "nounroll";
	shr.u32 	%r209, %r10, %r338;
	and.b32  	%r210, %r209, 1;
	setp.eq.b32 	%p3, %r210, 1;
	not.pred 	%p4, %p3;
	add.s32 	%r211, %r11, %r338;
	mul.lo.s32 	%r212, %r211, 5;
	mul.wide.u32 	%rd16, %r212, 4;
	add.s64 	%rd6, %rd5, %rd16;
	@%p4 bra 	$L__BB0_8;
	ld.global.u32 	%r213, [%rd6];
	xor.b32  	%r343, %r343, %r213;
	ld.global.u32 	%r214, [%rd6+4];
	xor.b32  	%r342, %r342, %r214;
	ld.global.u32 	%r215, [%rd6+8];
	xor.b32  	%r341, %r341, %r215;
	ld.global.u32 	%r216, [%rd6+12];
	xor.b32  	%r340, %r340, %r216;
	ld.global.u32 	%r217, [%rd6+16];
	xor.b32  	%r339, %r339, %r217;
$L__BB0_8:
	and.b32  	%r219, %r209, 2;
	setp.eq.s32 	%p5, %r219, 0;
	@%p5 bra 	$L__BB0_10;
	ld.global.u32 	%r220, [%rd6+20];
	xor.b32  	%r343, %r343, %r220;
	ld.global.u32 	%r221, [%rd6+24];
	xor.b32  	%r342, %r342, %r221;
	ld.global.u32 	%r222, [%rd6+28];
	xor.b32  	%r341, %r341, %r222;
	ld.global.u32 	%r223, [%rd6+32];
	xor.b32  	%r340, %r340, %r223;
	ld.global.u32 	%r224, [%rd6+36];
	xor.b32  	%r339, %r339, %r224;
$L__BB0_10:
	and.b32  	%r226, %r209, 4;
	setp.eq.s32 	%p6, %r226, 0;
	@%p6 bra 	$L__BB0_12;
	ld.global.u32 	%r227, [%rd6+40];
	xor.b32  	%r343, %r343, %r227;
	ld.global.u32 	%r228, [%rd6+44];
	xor.b32  	%r342, %r342, %r228;
	ld.global.u32 	%r229, [%rd6+48];
	xor.b32  	%r341, %r341, %r229;
	ld.global.u32 	%r230, [%rd6+52];
	xor.b32  	%r340, %r340, %r230;
	ld.global.u32 	%r231, [%rd6+56];
	xor.b32  	%r339, %r339, %r231;
$L__BB0_12:
	and.b32  	%r233, %r209, 8;
	setp.eq.s32 	%p7, %r233, 0;
	@%p7 bra 	$L__BB0_14;
	ld.global.u32 	%r234, [%rd6+60];
	xor.b32  	%r343, %r343, %r234;
	ld.global.u32 	%r235, [%rd6+64];
	xor.b32  	%r342, %r342, %r235;
	ld.global.u32 	%r236, [%rd6+68];
	xor.b32  	%r341, %r341, %r236;
	ld.global.u32 	%r237, [%rd6+72];
	xor.b32  	%r340, %r340, %r237;
	ld.global.u32 	%r238, [%rd6+76];
	xor.b32  	%r339, %r339, %r238;
$L__BB0_14:
	and.b32  	%r240, %r209, 16;
	setp.eq.s32 	%p8, %r240, 0;
	@%p8 bra 	$L__BB0_16;
	ld.global.u32 	%r241, [%rd6+80];
	xor.b32  	%r343, %r343, %r241;
	ld.global.u32 	%r242, [%rd6+84];
	xor.b32  	%r342, %r342, %r242;
	ld.global.u32 	%r243, [%rd6+88];
	xor.b32  	%r341, %r341, %r243;
	ld.global.u32 	%r244, [%rd6+92];
	xor.b32  	%r340, %r340, %r244;
	ld.global.u32 	%r245, [%rd6+96];
	xor.b32  	%r339, %r339, %r245;
$L__BB0_16:
	and.b32  	%r247, %r209, 32;
	setp.eq.s32 	%p9, %r247, 0;
	@%p9 bra 	$L__BB0_18;
	ld.global.u32 	%r248, [%rd6+100];
	xor.b32  	%r343, %r343, %r248;
	ld.global.u32 	%r249, [%rd6+104];
	xor.b32  	%r342, %r342, %r249;
	ld.global.u32 	%r250, [%rd6+108];
	xor.b32  	%r341, %r341, %r250;
	ld.global.u32 	%r251, [%rd6+112];
	xor.b32  	%r340, %r340, %r251;
	ld.global.u32 	%r252, [%rd6+116];
	xor.b32  	%r339, %r339, %r252;
$L__BB0_18:
	and.b32  	%r254, %r209, 64;
	setp.eq.s32 	%p10, %r254, 0;
	@%p10 bra 	$L__BB0_20;
	ld.global.u32 	%r255, [%rd6+120];
	xor.b32  	%r343, %r343, %r255;
	ld.global.u32 	%r256, [%rd6+124];
	xor.b32  	%r342, %r342, %r256;
	ld.global.u32 	%r257, [%rd6+128];
	xor.b32  	%r341, %r341, %r257;
	ld.global.u32 	%r258, [%rd6+132];
	xor.b32  	%r340, %r340, %r258;
	ld.global.u32 	%r259, [%rd6+136];
	xor.b32  	%r339, %r339, %r259;
$L__BB0_20:
	and.b32  	%r261, %r209, 128;
	setp.eq.s32 	%p11, %r261, 0;
	@%p11 bra 	$L__BB0_22;
	ld.global.u32 	%r262, [%rd6+140];
	xor.b32  	%r343, %r343, %r262;
	ld.global.u32 	%r263, [%rd6+144];
	xor.b32  	%r342, %r342, %r263;
	ld.global.u32 	%r264, [%rd6+148];
	xor.b32  	%r341, %r341, %r264;
	ld.global.u32 	%r265, [%rd6+152];
	xor.b32  	%r340, %r340, %r265;
	ld.global.u32 	%r266, [%rd6+156];
	xor.b32  	%r339, %r339, %r266;
$L__BB0_22:
	and.b32  	%r268, %r209, 256;
	setp.eq.s32 	%p12, %r268, 0;
	@%p12 bra 	$L__BB0_24;
	ld.global.u32 	%r269, [%rd6+160];
	xor.b32  	%r343, %r343, %r269;
	ld.global.u32 	%r270, [%rd6+164];
	xor.b32  	%r342, %r342, %r270;
	ld.global.u32 	%r271, [%rd6+168];
	xor.b32  	%r341, %r341, %r271;
	ld.global.u32 	%r272, [%rd6+172];
	xor.b32  	%r340, %r340, %r272;
	ld.global.u32 	%r273, [%rd6+176];
	xor.b32  	%r339, %r339, %r273;
$L__BB0_24:
	and.b32  	%r275, %r209, 512;
	setp.eq.s32 	%p13, %r275, 0;
	@%p13 bra 	$L__BB0_26;
	ld.global.u32 	%r276, [%rd6+180];
	xor.b32  	%r343, %r343, %r276;
	ld.global.u32 	%r277, [%rd6+184];
	xor.b32  	%r342, %r342, %r277;
	ld.global.u32 	%r278, [%rd6+188];
	xor.b32  	%r341, %r341, %r278;
	ld.global.u32 	%r279, [%rd6+192];
	xor.b32  	%r340, %r340, %r279;
	ld.global.u32 	%r280, [%rd6+196];
	xor.b32  	%r339, %r339, %r280;
$L__BB0_26:
	and.b32  	%r282, %r209, 1024;
	setp.eq.s32 	%p14, %r282, 0;
	@%p14 bra 	$L__BB0_28;
	ld.global.u32 	%r283, [%rd6+200];
	xor.b32  	%r343, %r343, %r283;
	ld.global.u32 	%r284, [%rd6+204];
	xor.b32  	%r342, %r342, %r284;
	ld.global.u32 	%r285, [%rd6+208];
	xor.b32  	%r341, %r341, %r285;
	ld.global.u32 	%r286, [%rd6+212];
	xor.b32  	%r340, %r340, %r286;
	ld.global.u32 	%r287, [%rd6+216];
	xor.b32  	%r339, %r339, %r287;
$L__BB0_28:
	and.b32  	%r289, %r209, 2048;
	setp.eq.s32 	%p15, %r289, 0;
	@%p15 bra 	$L__BB0_30;
	ld.global.u32 	%r290, [%rd6+220];
	xor.b32  	%r343, %r343, %r290;
	ld.global.u32 	%r291, [%rd6+224];
	xor.b32  	%r342, %r342, %r291;
	ld.global.u32 	%r292, [%rd6+228];
	xor.b32  	%r341, %r341, %r292;
	ld.global.u32 	%r293, [%rd6+232];
	xor.b32  	%r340, %r340, %r293;
	ld.global.u32 	%r294, [%rd6+236];
	xor.b32  	%r339, %r339, %r294;
$L__BB0_30:
	and.b32  	%r296, %r209, 4096;
	setp.eq.s32 	%p16, %r296, 0;
	@%p16 bra 	$L__BB0_32;
	ld.global.u32 	%r297, [%rd6+240];
	xor.b32  	%r343, %r343, %r297;
	ld.global.u32 	%r298, [%rd6+244];
	xor.b32  	%r342, %r342, %r298;
	ld.global.u32 	%r299, [%rd6+248];
	xor.b32  	%r341, %r341, %r299;
	ld.global.u32 	%r300, [%rd6+252];
	xor.b32  	%r340, %r340, %r300;
	ld.global.u32 	%r301, [%rd6+256];
	xor.b32  	%r339, %r339, %r301;
$L__BB0_32:
	and.b32  	%r303, %r209, 8192;
	setp.eq.s32 	%p17, %r303, 0;
	@%p17 bra 	$L__BB0_34;
	ld.global.u32 	%r304, [%rd6+260];
	xor.b32  	%r343, %r343, %r304;
	ld.global.u32 	%r305, [%rd6+264];
	xor.b32  	%r342, %r342, %r305;
	ld.global.u32 	%r306, [%rd6+268];
	xor.b32  	%r341, %r341, %r306;
	ld.global.u32 	%r307, [%rd6+272];
	xor.b32  	%r340, %r340, %r307;
	ld.global.u32 	%r308, [%rd6+276];
	xor.b32  	%r339, %r339, %r308;
$L__BB0_34:
	and.b32  	%r310, %r209, 16384;
	setp.eq.s32 	%p18, %r310, 0;
	@%p18 bra 	$L__BB0_36;
	ld.global.u32 	%r311, [%rd6+280];
	xor.b32  	%r343, %r343, %r311;
	ld.global.u32 	%r312, [%rd6+284];
	xor.b32  	%r342, %r342, %r312;
	ld.global.u32 	%r313, [%rd6+288];
	xor.b32  	%r341, %r341, %r313;
	ld.global.u32 	%r314, [%rd6+292];
	xor.b32  	%r340, %r340, %r314;
	ld.global.u32 	%r315, [%rd6+296];
	xor.b32  	%r339, %r339, %r315;
$L__BB0_36:
	and.b32  	%r317, %r209, 32768;
	setp.eq.s32 	%p19, %r317, 0;
	@%p19 bra 	$L__BB0_38;
	ld.global.u32 	%r318, [%rd6+300];
	xor.b32  	%r343, %r343, %r318;
	ld.global.u32 	%r319, [%rd6+304];
	xor.b32  	%r342, %r342, %r319;
	ld.global.u32 	%r320, [%rd6+308];
	xor.b32  	%r341, %r341, %r320;
	ld.global.u32 	%r321, [%rd6+312];
	xor.b32  	%r340, %r340, %r321;
	ld.global.u32 	%r322, [%rd6+316];
	xor.b32  	%r339, %r339, %r322;
$L__BB0_38:
	add.s32 	%r338, %r338, 16;
	setp.ne.s32 	%p20, %r338, 32;
	@%p20 bra 	$L__BB0_6;
	mad.lo.s32 	%r323, %r332, -31, %r11;
	add.s32 	%r332, %r323, 1;
	setp.ne.s32 	%p21, %r332, 5;
	@%p21 bra 	$L__BB0_5;
	st.global.u32 	[%rd2+4], %r343;
	st.global.u32 	[%rd2+8], %r342;
	st.global.u32 	[%rd2+12], %r341;
	st.global.u32 	[%rd2+16], %r340;
	st.global.u32 	[%rd2+20], %r339;
	add.s32 	%r326, %r326, 1;
	setp.lt.u32 	%p22, %r326, %r2;
	@%p22 bra 	$L__BB0_4;
$L__BB0_41:
	shr.u64 	%rd7, %rd18, 2;
	add.s32 	%r325, %r325, 1;
	setp.gt.u64 	%p23, %rd18, 3;
	mov.u64 	%rd18, %rd7;
	@%p23 bra 	$L__BB0_2;
$L__BB0_42:
	mov.b32 	%r324, 0;
	st.global.v2.u32 	[%rd2+24], {%r324, %r324};
	st.global.u32 	[%rd2+32], %r324;
	mov.b64 	%rd17, 0;
	st.global.u64 	[%rd2+40], %rd17;
	ret;

}
	// .globl	_Z12updateKernelPbS_P17curandStateXORWOW
.visible .entry _Z12updateKernelPbS_P17curandStateXORWOW(
	.param .u64 .ptr .align 1 _Z12updateKernelPbS_P17curandStateXORWOW_param_0,
	.param .u64 .ptr .align 1 _Z12updateKernelPbS_P17curandStateXORWOW_param_1,
	.param .u64 .ptr .align 1 _Z12updateKernelPbS_P17curandStateXORWOW_param_2
)
{
	.reg .pred 	%p<10>;
	.reg .b16 	%rs<7>;
	.reg .b32 	%r<86>;
	.reg .b32 	%f<4>;
	.reg .b64 	%rd<24>;
	.reg .b64 	%fd<12>;

	ld.param.u64 	%rd3, [_Z12updateKernelPbS_P17curandStateXORWOW_param_0];
	ld.param.u64 	%rd2, [_Z12updateKernelPbS_P17curandStateXORWOW_param_1];
	ld.param.u64 	%rd4, [_Z12updateKernelPbS_P17curandStateXORWOW_param_2];
	cvta.to.global.u64 	%rd5, %rd3;
	cvta.to.global.u64 	%rd6, %rd4;
	mov.u32 	%r19, %ctaid.x;
	mov.u32 	%r20, %ntid.x;
	mov.u32 	%r21, %tid.x;
	mad.lo.s32 	%r22, %r19, %r20, %r21;
	mov.u32 	%r23, %ctaid.y;
	mov.u32 	%r24, %ntid.y;
	mov.u32 	%r25, %tid.y;
	mad.lo.s32 	%r26, %r23, %r24, %r25;
	mov.u32 	%r27, %nctaid.x;
	mul.lo.s32 	%r28, %r27, %r20;
	mad.lo.s32 	%r29, %r28, %r26, %r22;
	mul.wide.s32 	%rd7, %r29, 48;
	add.s64 	%rd1, %rd6, %rd7;
	ld.global.v2.u32 	{%r85, %r84}, [%rd1];
	ld.global.v2.u32 	{%r3, %r4}, [%rd1+8];
	ld.global.v2.u32 	{%r5, %r6}, [%rd1+16];
	ld.global.v2.u32 	{%r7, %r8}, [%rd1+24];
	ld.global.f32 	%f1, [%rd1+32];
	ld.global.f64 	%fd1, [%rd1+40];
	mad.lo.s32 	%r9, %r26, 100, %r22;
	cvt.s64.s32 	%rd8, %r9;
	add.s64 	%rd9, %rd5, %rd8;
	add.s32 	%r30, %r26, 99;
	add.s32 	%r31, %r22, 99;
	ld.global.u8 	%rs1, [%rd9];
	setp.ne.s16 	%p1, %rs1, 0;
	selp.u32 	%r32, 1, 0, %p1;
	mul.hi.s32 	%r33, %r31, 1374389535;
	shr.u32 	%r34, %r33, 31;
	shr.s32 	%r35, %r33, 5;
	add.s32 	%r36, %r35, %r34;
	mul.lo.s32 	%r37, %r36, 100;
	sub.s32 	%r38, %r31, %r37;
	mul.hi.u32 	%r39, %r30, 1374389535;
	shr.u32 	%r40, %r39, 5;
	mul.lo.s32 	%r41, %r40, 100;
	sub.s32 	%r42, %r30, %r41;
	mul.lo.s32 	%r43, %r42, 100;
	add.s32 	%r44, %r38, %r43;
	cvt.s64.s32 	%rd10, %r44;
	add.s64 	%rd11, %rd5, %rd10;
	ld.global.u8 	%rs2, [%rd11];
	setp.ne.s16 	%p2, %rs2, 0;
	selp.u32 	%r45, 1, 0, %p2;
	add.s32 	%r46, %r32, %r45;
	add.s32 	%r47, %r22, 101;
	mul.hi.s32 	%r48, %r47, 1374389535;
	shr.u32 	%r49, %r48, 31;
	shr.s32 	%r50, %r48, 5;
	add.s32 	%r51, %r50, %r49;
	mul.lo.s32 	%r52, %r51, 100;
	sub.s32 	%r53, %r47, %r52;
	add.s32 	%r54, %r53, %r43;
	cvt.s64.s32 	%rd12, %r54;
	add.s64 	%rd13, %rd5, %rd12;
	ld.global.u8 	%rs3, [%rd13];
	setp.ne.s16 	%p3, %rs3, 0;
	selp.u32 	%r55, 1, 0, %p3;
	add.s32 	%r56, %r46, %r55;
	add.s32 	%r57, %r26, 101;
	mul.hi.u32 	%r58, %r57, 1374389535;
	shr.u32 	%r59, %r58, 5;
	mul.lo.s32 	%r60, %r59, 100;
	sub.s32 	%r61, %r57, %r60;
	mul.lo.s32 	%r62, %r61, 100;
	add.s32 	%r63, %r38, %r62;
	cvt.s64.s32 	%rd14, %r63;
	add.s64 	%rd15, %rd5, %rd14;
	ld.global.u8 	%rs4, [%rd15];
	setp.ne.s16 	%p4, %rs4, 0;
	selp.u32 	%r64, 1, 0, %p4;
	add.s32 	%r65, %r56, %r64;
	add.s32 	%r66, %r53, %r62;
	cvt.s64.s32 	%rd16, %r66;
	add.s64 	%rd17, %rd5, %rd16;
	ld.global.u8 	%rs5, [%rd17];
	setp.ne.s16 	%p5, %rs5, 0;
	selp.u32 	%r67, 1, 0, %p5;
	add.s32 	%r10, %r65, %r67;
	setp.eq.s32 	%p6, %r10, 0;
	mov.u32 	%r80, %r6;
	mov.u32 	%r81, %r5;
	mov.u32 	%r82, %r4;
	mov.u32 	%r83, %r3;
	@%p6 bra 	$L__BB1_3;
	shr.u32 	%r68, %r84, 2;
	xor.b32  	%r69, %r68, %r84;
	shl.b32 	%r70, %r6, 4;
	shl.b32 	%r71, %r69, 1;
	xor.b32  	%r72, %r70, %r71;
	xor.b32  	%r73, %r72, %r6;
	xor.b32  	%r80, %r73, %r69;
	add.s32 	%r85, %r85, 362437;
	add.s32 	%r74, %r80, %r85;
	cvt.rn.f32.u32 	%f2, %r74;
	fma.rn.f32 	%f3, %f2, 0f2F800000, 0f2F000000;
	cvt.f64.f32 	%fd2, %f3;
	cvt.rn.f64.u32 	%fd3, %r10;
	mov.f64 	%fd4, 0d3FE6666666666666;
	{
	.reg .b32 %temp; 
	mov.b64 	{%temp, %r75}, %fd4;
	}
	{
	.reg .b32 %temp; 
	mov.b64 	{%temp, %r76}, %fd3;
	}
	shr.u32 	%r77, %r76, 20;
	and.b32  	%r78, %r77, 2047;
	add.s32 	%r79, %r78, -1012;
	mov.b64 	%rd18, %fd3;
	shl.b64 	%rd19, %rd18, %r79;
	setp.eq.s64 	%p7, %rd19, -9223372036854775808;
	{ // callseq 0, 0
	.param .b64 param0;
	st.param.f64 	[param0], %fd3;
	.param .b64 retval0;
	call.uni (retval0), 
	__internal_accurate_pow, 
	(
	param0
	);
	ld.param.f64 	%fd5, [retval0];
	} // callseq 0
	setp.lt.s32 	%p8, %r75, 0;
	neg.f64 	%fd7, %fd5;
	selp.f64 	%fd8, %fd7, %fd5, %p7;
	selp.f64 	%fd9, %fd8, %fd5, %p8;
	mov.f64 	%fd10, 0d3FF0000000000000;
	sub.f64 	%fd11, %fd10, %fd9;
	setp.leu.f64 	%p9, %fd11, %fd2;
	mov.u32 	%r81, %r6;
	mov.u32 	%r82, %r5;
	mov.u32 	%r83, %r4;
	mov.u32 	%r84, %r3;
	@%p9 bra 	$L__BB1_3;
	cvta.to.global.u64 	%rd22, %rd2;
	add.s64 	%rd23, %rd22, %rd8;
	mov.b16 	%rs6, 1;
	st.global.u8 	[%rd23], %rs6;
$L__BB1_3:
	st.global.v2.u32 	[%rd1], {%r85, %r84};
	st.global.v2.u32 	[%rd1+8], {%r83, %r82};
	st.global.v2.u32 	[%rd1+16], {%r81, %r80};
	st.global.v2.u32 	[%rd1+24], {%r7, %r8};
	st.global.f32 	[%rd1+32], %f1;
	st.global.f64 	[%rd1+40], %fd1;
	ret;

}
.func  (.param .b64 func_retval0) __internal_accurate_pow(
	.param .b64 __internal_accurate_pow_param_0
)
{
	.reg .pred 	%p<8>;
	.reg .b32 	%r<46>;
	.reg .b32 	%f<3>;
	.reg .b64 	%fd<109>;

	ld.param.f64 	%fd10, [__internal_accurate_pow_param_0];
	mov.f64 	%fd11, 0d3FE6666666666666;
	{
	.reg .b32 %temp; 
	mov.b64 	{%temp, %r8}, %fd11;
	}
	{
	.reg .b32 %temp; 
	mov.b64 	{%r9, %temp}, %fd11;
	}
	shr.u32 	%r10, %r8, 20;
	setp.lt.u32 	%p1, %r8, 1048576;
	mov.f64 	%fd12, 0d4346666666666666;
	{
	.reg .b32 %temp; 
	mov.b64 	{%temp, %r11}, %fd12;
	}
	{
	.reg .b32 %temp; 
	mov.b64 	{%r12, %temp}, %fd12;
	}
	shr.u32 	%r13, %r11, 20;
	add.s32 	%r14, %r13, -54;
	selp.b32 	%r15, %r12, %r9, %p1;
	selp.b32 	%r16, %r11, %r8, %p1;
	selp.b32 	%r1, %r14, %r10, %p1;
	add.s32 	%r45, %r1, -1023;
	and.b32  	%r17, %r16, -2146435073;
	or.b32  	%r18, %r17, 1072693248;
	mov.b64 	%fd107, {%r15, %r18};
	setp.lt.u32 	%p2, %r18, 1073127583;
	@%p2 bra 	$L__BB2_2;
	{
	.reg .b32 %temp; 
	mov.b64 	{%r19, %temp}, %fd107;
	}
	{
	.reg .b32 %temp; 
	mov.b64 	{%temp, %r20}, %fd107;
	}
	add.s32 	%r21, %r20, -1048576;
	mov.b64 	%fd107, {%r19, %r21};
	add.s32 	%r45, %r1, -1022;
$L__BB2_2:
	add.f64 	%fd13, %fd107, 0dBFF0000000000000;
	add.f64 	%fd14, %fd107, 0d3FF0000000000000;
	rcp.approx.ftz.f64 	%fd15, %fd14;
	neg.f64 	%fd16, %fd14;
	fma.rn.f64 	%fd17, %fd16, %fd15, 0d3FF0000000000000;
	fma.rn.f64 	%fd18, %fd17, %fd17, %fd17;
	fma.rn.f64 	%fd19, %fd18, %fd15, %fd15;
	mul.f64 	%fd20, %fd13, %fd19;
	fma.rn.f64 	%fd21, %fd13, %fd19, %fd20;
	mul.f64 	%fd22, %fd21, %fd21;
	fma.rn.f64 	%fd23, %fd22, 0d3EB0F5FF7D2CAFE2, 0d3ED0F5D241AD3B5A;
	fma.rn.f64 	%fd24, %fd23, %fd22, 0d3EF3B20A75488A3F;
	fma.rn.f64 	%fd25, %fd24, %fd22, 0d3F1745CDE4FAECD5;
	fma.rn.f64 	%fd26, %fd25, %fd22, 0d3F3C71C7258A578B;
	fma.rn.f64 	%fd27, %fd26, %fd22, 0d3F6249249242B910;
	fma.rn.f64 	%fd28, %fd27, %fd22, 0d3F89999999999DFB;
	sub.f64 	%fd29, %fd13, %fd21;
	add.f64 	%fd30, %fd29, %fd29;
	neg.f64 	%fd31, %fd21;
	fma.rn.f64 	%fd32, %fd31, %fd13, %fd30;
	mul.f64 	%fd33, %fd19, %fd32;
	fma.rn.f64 	%fd34, %fd22, %fd28, 0d3FB5555555555555;
	mov.f64 	%fd35, 0d3FB5555555555555;
	sub.f64 	%fd36, %fd35, %fd34;
	fma.rn.f64 	%fd37, %fd22, %fd28, %fd36;
	add.f64 	%fd38, %fd37, 0dBC46A4CB00B9E7B0;
	add.f64 	%fd39, %fd34, %fd38;
	sub.f64 	%fd40, %fd34, %fd39;
	add.f64 	%fd41, %fd38, %fd40;
	mul.rn.f64 	%fd42, %fd21, %fd21;
	neg.f64 	%fd43, %fd42;
	fma.rn.f64 	%fd44, %fd21, %fd21, %fd43;
	{
	.reg .b32 %temp; 
	mov.b64 	{%r22, %temp}, %fd33;
	}
	{
	.reg .b32 %temp; 
	mov.b64 	{%temp, %r23}, %fd33;
	}
	add.s32 	%r24, %r23, 1048576;
	mov.b64 	%fd45, {%r22, %r24};
	fma.rn.f64 	%fd46, %fd21, %fd45, %fd44;
	mul.rn.f64 	%fd47, %fd42, %fd21;
	neg.f64 	%fd48, %fd47;
	fma.rn.f64 	%fd49, %fd42, %fd21, %fd48;
	fma.rn.f64 	%fd50, %fd42, %fd33, %fd49;
	fma.rn.f64 	%fd51, %fd46, %fd21, %fd50;
	mul.rn.f64 	%fd52, %fd39, %fd47;
	neg.f64 	%fd53, %fd52;
	fma.rn.f64 	%fd54, %fd39, %fd47, %fd53;
	fma.rn.f64 	%fd55, %fd39, %fd51, %fd54;
	fma.rn.f64 	%fd56, %fd41, %fd47, %fd55;
	add.f64 	%fd57, %fd52, %fd56;
	sub.f64 	%fd58, %fd52, %fd57;
	add.f64 	%fd59, %fd56, %fd58;
	add.f64 	%fd60, %fd21, %fd57;
	sub.f64 	%fd61, %fd21, %fd60;
	add.f64 	%fd62, %fd57, %fd61;
	add.f64 	%fd63, %fd59, %fd62;
	add.f64 	%fd64, %fd33, %fd63;
	add.f64 	%fd65, %fd60, %fd64;
	sub.f64 	%fd66, %fd60, %fd65;
	add.f64 	%fd67, %fd64, %fd66;
	xor.b32  	%r25, %r45, -2147483648;
	mov.b32 	%r26, 1127219200;
	mov.b64 	%fd68, {%r25, %r26};
	mov.b32 	%r27, -2147483648;
	mov.b64 	%fd69, {%r27, %r26};
	sub.f64 	%fd70, %fd68, %fd69;
	fma.rn.f64 	%fd71, %fd70, 0d3FE62E42FEFA39EF, %fd65;
	fma.rn.f64 	%fd72, %fd70, 0dBFE62E42FEFA39EF, %fd71;
	sub.f64 	%fd73, %fd72, %fd65;
	sub.f64 	%fd74, %fd67, %fd73;
	fma.rn.f64 	%fd75, %fd70, 0d3C7ABC9E3B39803F, %fd74;
	add.f64 	%fd76, %fd71, %fd75;
	sub.f64 	%fd77, %fd71, %fd76;
	add.f64 	%fd78, %fd75, %fd77;
	{
	.reg .b32 %temp; 
	mov.b64 	{%temp, %r28}, %fd10;
	}
	{
	.reg .b32 %temp; 
	mov.b64 	{%r29, %temp}, %fd10;
	}
	shl.b32 	%r30, %r28, 1;
	setp.gt.u32 	%p3, %r30, -33554433;
	and.b32  	%r31, %r28, -15728641;
	selp.b32 	%r32, %r31, %r28, %p3;
	mov.b64 	%fd79, {%r29, %r32};
	mul.rn.f64 	%fd80, %fd76, %fd79;
	neg.f64 	%fd81, %fd80;
	fma.rn.f64 	%fd82, %fd76, %fd79, %fd81;
	fma.rn.f64 	%fd83, %fd78, %fd79, %fd82;
	add.f64 	%fd4, %fd80, %fd83;
	sub.f64 	%fd84, %fd80, %fd4;
	add.f64 	%fd5, %fd83, %fd84;
	fma.rn.f64 	%fd85, %fd4, 0d3FF71547652B82FE, 0d4338000000000000;
	{
	.reg .b32 %temp; 
	mov.b64 	{%r5, %temp}, %fd85;
	}
	mov.f64 	%fd86, 0dC338000000000000;
	add.rn.f64 	%fd87, %fd85, %fd86;
	fma.rn.f64 	%fd88, %fd87, 0dBFE62E42FEFA39EF, %fd4;
	fma.rn.f64 	%fd89, %fd87, 0dBC7ABC9E3B39803F, %fd88;
	fma.rn.f64 	%fd90, %fd89, 0d3E5ADE1569CE2BDF, 0d3E928AF3FCA213EA;
	fma.rn.f64 	%fd91, %fd90, %fd89, 0d3EC71DEE62401315;
	fma.rn.f64 	%fd92, %fd91, %fd89, 0d3EFA01997C89EB71;
	fma.rn.f64 	%fd93, %fd92, %fd89, 0d3F2A01A014761F65;
	fma.rn.f64 	%fd94, %fd93, %fd89, 0d3F56C16C1852B7AF;
	fma.rn.f64 	%fd95, %fd94, %fd89, 0d3F81111111122322;
	fma.rn.f64 	%fd96, %fd95, %fd89, 0d3FA55555555502A1;
	fma.rn.f64 	%fd97, %fd96, %fd89, 0d3FC5555555555511;
	fma.rn.f64 	%fd98, %fd97, %fd89, 0d3FE000000000000B;
	fma.rn.f64 	%fd99, %fd98, %fd89, 0d3FF0000000000000;
	fma.rn.f64 	%fd100, %fd99, %fd89, 0d3FF0000000000000;
	{
	.reg .b32 %temp; 
	mov.b64 	{%r6, %temp}, %fd100;
	}
	{
	.reg .b32 %temp; 
	mov.b64 	{%temp, %r7}, %fd100;
	}
	shl.b32 	%r33, %r5, 20;
	add.s32 	%r34, %r33, %r7;
	mov.b64 	%fd108, {%r6, %r34};
	{
	.reg .b32 %temp; 
	mov.b64 	{%temp, %r35}, %fd4;
	}
	mov.b32 	%f2, %r35;
	abs.f32 	%f1, %f2;
	setp.lt.f32 	%p4, %f1, 0f4086232B;
	@%p4 bra 	$L__BB2_5;
	setp.lt.f64 	%p5, %fd4, 0d0000000000000000;
	add.f64 	%fd101, %fd4, 0d7FF0000000000000;
	selp.f64 	%fd108, 0d0000000000000000, %fd101, %p5;
	setp.geu.f32 	%p6, %f1, 0f40874800;
	@%p6 bra 	$L__BB2_5;
	shr.u32 	%r36, %r5, 31;
	add.s32 	%r37, %r5, %r36;
	shr.s32 	%r38, %r37, 1;
	shl.b32 	%r39, %r38, 20;
	add.s32 	%r40, %r7, %r39;
	mov.b64 	%fd102, {%r6, %r40};
	sub.s32 	%r41, %r5, %r38;
	shl.b32 	%r42, %r41, 20;
	add.s32 	%r43, %r42, 1072693248;
	mov.b32 	%r44, 0;
	mov.b64 	%fd103, {%r44, %r43};
	mul.f64 	%fd108, %fd103, %fd102;
$L__BB2_5:
	abs.f64 	%fd104, %fd108;
	setp.eq.f64 	%p7, %fd104, 0d7FF0000000000000;
	fma.rn.f64 	%fd105, %fd108, %fd5, %fd108;
	selp.f64 	%fd106, %fd108, %fd105, %p7;
	st.param.f64 	[func_retval0], %fd106;
	ret;

}


// ===== COMPILED SASS (sm_100) =====

	.target	sm_100

	.elftype	@"ET_EXEC"


//--------------------- .note.nv.tkinfo           --------------------------
	.section	.note.nv.tkinfo,"",@"SHT_NOTE"
	.sectionflags	@"SHF_NOTE_NV_TKINFO"
	.tkinfo
        /*0018*/ 	.word	0x00000002
        /*0030*/ 	.string	""
        /*0030*/ 	.string	"ptxas"
        /*0030*/ 	.string	"Cuda compilation tools, release 13.0, V13.0.88"
        /*0030*/ 	.string	"Build cuda_13.0.r13.0/compiler.36424714_0"
        /*0030*/ 	.string	"-arch sm_100 -m 64 "



//--------------------- .note.nv.cuinfo           --------------------------
	.section	.note.nv.cuinfo,"",@"SHT_NOTE"
	.sectionflags	@"SHF_NOTE_NV_CUINFO"
        /*0018*/ 	.short	0x0002
        /*001a*/ 	.short	0x0064
        /*001c*/ 	.short	0x0082
	.zero		2


//--------------------- .nv.info                  --------------------------
	.section	.nv.info,"",@"SHT_CUDA_INFO"
	.align	4


	//----- nvinfo : EIATTR_REGCOUNT
	.align		4
        /*0000*/ 	.byte	0x04, 0x2f
        /*0002*/ 	.short	(.L_10 - .L_9)
	.align		4
.L_9:
        /*0004*/ 	.word	index@(_Z10initCurandP17curandStateXORWOWy)
        /*0008*/ 	.word	0x0000001f


	//----- nvinfo : EIATTR_FRAME_SIZE
	.align		4
.L_10:
        /*000c*/ 	.byte	0x04, 0x11
        /*000e*/ 	.short	(.L_12 - .L_11)
	.align		4
.L_11:
        /*0010*/ 	.word	index@(_Z10initCurandP17curandStateXORWOWy)
        /*0014*/ 	.word	0x00000000


	//----- nvinfo : EIATTR_REGCOUNT
	.align		4
.L_12:
        /*0018*/ 	.byte	0x04, 0x2f
        /*001a*/ 	.short	(.L_14 - .L_13)
	.align		4
.L_13:
        /*001c*/ 	.word	index@(_Z12updateKernelPbS_P17curandStateXORWOW)
        /*0020*/ 	.word	0x00000028


	//----- nvinfo : EIATTR_FRAME_SIZE
	.align		4
.L_14:
        /*0024*/ 	.byte	0x04, 0x11
        /*0026*/ 	.short	(.L_16 - .L_15)
	.align		4
.L_15:
        /*0028*/ 	.word	index@($_Z12updateKernelPbS_P17curandStateXORWOW$__internal_accurate_pow)
        /*002c*/ 	.word	0x00000000


	//----- nvinfo : EIATTR_FRAME_SIZE
	.align		4
.L_16:
        /*0030*/ 	.byte	0x04, 0x11
        /*0032*/ 	.short	(.L_18 - .L_17)
	.align		4
.L_17:
        /*0034*/ 	.word	index@(_Z12updateKernelPbS_P17curandStateXORWOW)
        /*0038*/ 	.word	0x00000000


	//----- nvinfo : EIATTR_MIN_STACK_SIZE
	.align		4
.L_18:
        /*003c*/ 	.byte	0x04, 0x12
        /*003e*/ 	.short	(.L_20 - .L_19)
	.align		4
.L_19:
        /*0040*/ 	.word	index@(_Z12updateKernelPbS_P17curandStateXORWOW)
        /*0044*/ 	.word	0x00000000


	//----- nvinfo : EIATTR_MIN_STACK_SIZE
	.align		4
.L_20:
        /*0048*/ 	.byte	0x04, 0x12
        /*004a*/ 	.short	(.L_22 - .L_21)
	.align		4
.L_21:
        /*004c*/ 	.word	index@(_Z10initCurandP17curandStateXORWOWy)
        /*0050*/ 	.word	0x00000000
.L_22:


//--------------------- .nv.compat                --------------------------
	.section	.nv.compat,"",@"SHT_CUDA_COMPAT_INFO"
	.align	4
        /*0000*/ 	.byte	0x02, 0x09, 0x00, 0x00, 0x02, 0x02, 0x01, 0x00, 0x02, 0x05, 0x05, 0x00, 0x03, 0x07, 0x01, 0x01
        /*0010*/ 	.byte	0x02, 0x03, 0x00, 0x00, 0x02, 0x06, 0x01, 0x00, 0x04, 0x0b, 0x08, 0x00, 0x01, 0x00, 0x00, 0x00
        /*0020*/ 	.byte	0x00, 0x00, 0x00, 0x00


//--------------------- .nv.info._Z12updateKernelPbS_P17curandStateXORWOW --------------------------
	.section	.nv.info._Z12updateKernelPbS_P17curandStateXORWOW,"",@"SHT_CUDA_INFO"
	.sectionflags	@""
	.align	4


	//----- nvinfo : EIATTR_CUDA_API_VERSION
	.align		4
        /*0000*/ 	.byte	0x04, 0x37
        /*0002*/ 	.short	(.L_24 - .L_23)
.L_23:
        /*0004*/ 	.word	0x00000082


	//----- nvinfo : EIATTR_KPARAM_INFO
	.align		4
.L_24:
        /*0008*/ 	.byte	0x04, 0x17
        /*000a*/ 	.short	(.L_26 - .L_25)
.L_25:
        /*000c*/ 	.word	0x00000000
        /*0010*/ 	.short	0x0002
        /*0012*/ 	.short	0x0010
        /*0014*/ 	.byte	0x00, 0xf5, 0x21, 0x00


	//----- nvinfo : EIATTR_KPARAM_INFO
	.align		4
.L_26:
        /*0018*/ 	.byte	0x04, 0x17
        /*001a*/ 	.short	(.L_28 - .L_27)
.L_27:
        /*001c*/ 	.word	0x00000000
        /*0020*/ 	.short	0x0001
        /*0022*/ 	.short	0x0008
        /*0024*/ 	.byte	0x00, 0xf5, 0x21, 0x00


	//----- nvinfo : EIATTR_KPARAM_INFO
	.align		4
.L_28:
        /*0028*/ 	.byte	0x04, 0x17
        /*002a*/ 	.short	(.L_30 - .L_29)
.L_29:
        /*002c*/ 	.word	0x00000000
        /*0030*/ 	.short	0x0000
        /*0032*/ 	.short	0x0000
        /*0034*/ 	.byte	0x00, 0xf5, 0x21, 0x00


	//----- nvinfo : EIATTR_SPARSE_MMA_MASK
	.align		4
.L_30:
        /*0038*/ 	.byte	0x03, 0x50
        /*003a*/ 	.short	0x0000


	//----- nvinfo : EIATTR_MAXREG_COUNT
	.align		4
        /*003c*/ 	.byte	0x03, 0x1b
        /*003e*/ 	.short	0x00ff


	//----- nvinfo : EIATTR_MERCURY_ISA_VERSION
	.align		4
        /*0040*/ 	.byte	0x03, 0x5f
        /*0042*/ 	.short	0x0101


	//----- nvinfo : EIATTR_VRC_CTA_INIT_COUNT
	.align		4
        /*0044*/ 	.byte	0x02, 0x4a
	.zero		1
	.zero		1


	//----- nvinfo : EIATTR_EXIT_INSTR_OFFSETS
	.align		4
        /*0048*/ 	.byte	0x04, 0x1c
        /*004a*/ 	.short	(.L_32 - .L_31)


	//   ....[0]....
.L_31:
        /*004c*/ 	.word	0x00000790


	//----- nvinfo : EIATTR_CRS_STACK_SIZE
	.align		4
.L_32:
        /*0050*/ 	.byte	0x04, 0x1e
        /*0052*/ 	.short	(.L_34 - .L_33)
.L_33:
        /*0054*/ 	.word	0x00000000


	//----- nvinfo : EIATTR_CBANK_PARAM_SIZE
	.align		4
.L_34:
        /*0058*/ 	.byte	0x03, 0x19
        /*005a*/ 	.short	0x0018


	//----- nvinfo : EIATTR_PARAM_CBANK
	.align		4
        /*005c*/ 	.byte	0x04, 0x0a
        /*005e*/ 	.short	(.L_36 - .L_35)
	.align		4
.L_35:
        /*0060*/ 	.word	index@(.nv.constant0._Z12updateKernelPbS_P17curandStateXORWOW)
        /*0064*/ 	.short	0x0380
        /*0066*/ 	.short	0x0018


	//----- nvinfo : EIATTR_SW_WAR
	.align		4
.L_36:
        /*0068*/ 	.byte	0x04, 0x36
        /*006a*/ 	.short	(.L_38 - .L_37)
.L_37:
        /*006c*/ 	.word	0x00000008
.L_38:


//--------------------- .nv.info._Z10initCurandP17curandStateXORWOWy --------------------------
	.section	.nv.info._Z10initCurandP17curandStateXORWOWy,"",@"SHT_CUDA_INFO"
	.sectionflags	@""
	.align	4


	//----- nvinfo : EIATTR_CUDA_API_VERSION
	.align		4
        /*0000*/ 	.byte	0x04, 0x37
        /*0002*/ 	.short	(.L_40 - .L_39)
.L_39:
        /*0004*/ 	.word	0x00000082


	//----- nvinfo : EIATTR_KPARAM_INFO
	.align		4
.L_40:
        /*0008*/ 	.byte	0x04, 0x17
        /*000a*/ 	.short	(.L_42 - .L_41)
.L_41:
        /*000c*/ 	.word	0x00000000
        /*0010*/ 	.short	0x0001
        /*0012*/ 	.short	0x0008
        /*0014*/ 	.byte	0x00, 0xf0, 0x21, 0x00


	//----- nvinfo : EIATTR_KPARAM_INFO
	.align		4
.L_42:
        /*0018*/ 	.byte	0x04, 0x17
        /*001a*/ 	.short	(.L_44 - .L_43)
.L_43:
        /*001c*/ 	.word	0x00000000
        /*0020*/ 	.short	0x0000
        /*0022*/ 	.short	0x0000
        /*0024*/ 	.byte	0x00, 0xf5, 0x21, 0x00


	//----- nvinfo : EIATTR_SPARSE_MMA_MASK
	.align		4
.L_44:
        /*0028*/ 	.byte	0x03, 0x50
        /*002a*/ 	.short	0x0000


	//----- nvinfo : EIATTR_MAXREG_COUNT
	.align		4
        /*002c*/ 	.byte	0x03, 0x1b
        /*002e*/ 	.short	0x00ff


	//----- nvinfo : EIATTR_MERCURY_ISA_VERSION
	.align		4
        /*0030*/ 	.byte	0x03, 0x5f
        /*0032*/ 	.short	0x0101


	//----- nvinfo : EIATTR_VRC_CTA_INIT_COUNT
	.align		4
        /*0034*/ 	.byte	0x02, 0x4a
	.zero		1
	.zero		1


	//----- nvinfo : EIATTR_EXIT_INSTR_OFFSETS
	.align		4
        /*0038*/ 	.byte	0x04, 0x1c
        /*003a*/ 	.short	(.L_46 - .L_45)


	//   ....[0]....
.L_45:
        /*003c*/ 	.word	0x00000f30


	//----- nvinfo : EIATTR_CRS_STACK_SIZE
	.align		4
.L_46:
        /*0040*/ 	.byte	0x04, 0x1e
        /*0042*/ 	.short	(.L_48 - .L_47)
.L_47:
        /*0044*/ 	.word	0x00000000


	//----- nvinfo : EIATTR_CBANK_PARAM_SIZE
	.align		4
.L_48:
        /*0048*/ 	.byte	0x03, 0x19
        /*004a*/ 	.short	0x0010


	//----- nvinfo : EIATTR_PARAM_CBANK
	.align		4
        /*004c*/ 	.byte	0x04, 0x0a
        /*004e*/ 	.short	(.L_50 - .L_49)
	.align		4
.L_49:
        /*0050*/ 	.word	index@(.nv.constant0._Z10initCurandP17curandStateXORWOWy)
        /*0054*/ 	.short	0x0380
        /*0056*/ 	.short	0x0010


	//----- nvinfo : EIATTR_SW_WAR
	.align		4
.L_50:
        /*0058*/ 	.byte	0x04, 0x36
        /*005a*/ 	.short	(.L_52 - .L_51)
.L_51:
        /*005c*/ 	.word	0x00000008
.L_52:


//--------------------- .nv.callgraph             --------------------------
	.section	.nv.callgraph,"",@"SHT_CUDA_CALLGRAPH"
	.align	4
	.sectionentsize	8
	.align		4
        /*0000*/ 	.word	0x00000000
	.align		4
        /*0004*/ 	.word	0xffffffff
	.align		4
        /*0008*/ 	.word	0x00000000
	.align		4
        /*000c*/ 	.word	0xfffffffe
	.align		4
        /*0010*/ 	.word	0x00000000
	.align		4
        /*0014*/ 	.word	0xfffffffd
	.align		4
        /*0018*/ 	.word	0x00000000
	.align		4
        /*001c*/ 	.word	0xfffffffc


//--------------------- .nv.constant4             --------------------------
	.section	.nv.constant4,"a",@progbits
	.align	8
	.align		8
.nv.constant4:
        /*0000*/ 	.dword	precalc_xorwow_matrix
	.align		8
        /*0008*/ 	.dword	precalc_xorwow_offset_matrix
	.align		8
        /*0010*/ 	.dword	mrg32k3aM1
	.align		8
        /*0018*/ 	.dword	mrg32k3aM2
	.align		8
        /*0020*/ 	.dword	mrg32k3aM1SubSeq
	.align		8
        /*0028*/ 	.dword	mrg32k3aM2SubSeq
	.align		8
        /*0030*/ 	.dword	mrg32k3aM1Seq
	.align		8
        /*0038*/ 	.dword	mrg32k3aM2Seq


//--------------------- .nv.constant3             --------------------------
	.section	.nv.constant3,"a",@progbits
	.align	8
.nv.constant3:
	.type		__cr_lgamma_table,@object
	.size		__cr_lgamma_table,(.L_8 - __cr_lgamma_table)
__cr_lgamma_table:
        /*0000*/ 	.byte	0x00, 0x00, 0x00, 0x00, 0x00, 0x00, 0x00, 0x00, 0x00, 0x00, 0x00, 0x00, 0x00, 0x00, 0x00, 0x00
        /*0010*/ 	.byte	0xef, 0x39, 0xfa, 0xfe, 0x42, 0x2e, 0xe6, 0x3f, 0x02, 0x20, 0x2a, 0xfa, 0x0b, 0xab, 0xfc, 0x3f
        /*0020*/ 	.byte	0xf9, 0x2c, 0x92, 0x7c, 0xa7, 0x6c, 0x09, 0x40, 0xc9, 0x79, 0x44, 0x3c, 0x64, 0x26, 0x13, 0x40
        /*0030*/ 	.byte	0xca, 0x01, 0xcf, 0x3a, 0x27, 0x51, 0x1a, 0x40, 0x30, 0xcc, 0x2d, 0xf3, 0xe1, 0x0c, 0x21, 0x40
        /*0040*/ 	.byte	0x0d, 0xb7, 0xfc, 0x82, 0x8e, 0x35, 0x25, 0x40
.L_8:


//--------------------- .text._Z12updateKernelPbS_P17curandStateXORWOW --------------------------
	.section	.text._Z12updateKernelPbS_P17curandStateXORWOW,"ax",@progbits
	.align	128
        .global         _Z12updateKernelPbS_P17curandStateXORWOW
        .type           _Z12updateKernelPbS_P17curandStateXORWOW,@function
        .size           _Z12updateKernelPbS_P17curandStateXORWOW,(.L_x_14 - _Z12updateKernelPbS_P17curandStateXORWOW)
        .other          _Z12updateKernelPbS_P17curandStateXORWOW,@"STO_CUDA_ENTRY STV_DEFAULT"
_Z12updateKernelPbS_P17curandStateXORWOW:
.text._Z12updateKernelPbS_P17curandStateXORWOW:
[----:B------:R-:W-:Y:S01]  /*0000*/  LDC R1, c[0x0][0x37c] ;  /* 0x0000df00ff017b82 */ /* 0x000fe20000000800 */
[----:B------:R-:W0:Y:S07]  /*0010*/  S2R R5, SR_TID.X ;  /* 0x0000000000057919 */ /* 0x000e2e0000002100 */
[----:B------:R-:W0:Y:S01]  /*0020*/  S2UR UR4, SR_CTAID.X ;  /* 0x00000000000479c3 */ /* 0x000e220000002500 */
[----:B------:R-:W1:Y:S01]  /*0030*/  LDCU.64 UR8, c[0x0][0x380] ;  /* 0x00007000ff0877ac */ /* 0x000e620008000a00 */
[----:B------:R-:W2:Y:S06]  /*0040*/  S2R R7, SR_TID.Y ;  /* 0x0000000000077919 */ /* 0x000eac0000002200 */
[----:B------:R-:W0:Y:S08]  /*0050*/  LDC R4, c[0x0][0x360] ;  /* 0x0000d800ff047b82 */ /* 0x000e300000000800 */
[----:B------:R-:W2:Y:S08]  /*0060*/  S2UR UR5, SR_CTAID.Y ;  /* 0x00000000000579c3 */ /* 0x000eb00000002600 */
[----:B------:R-:W2:Y:S01]  /*0070*/  LDC R2, c[0x0][0x364] ;  /* 0x0000d900ff027b82 */ /* 0x000ea20000000800 */
[----:B0-----:R-:W-:-:S04]  /*0080*/  IMAD R5, R4, UR4, R5 ;  /* 0x0000000404057c24 */ /* 0x001fc8000f8e0205 */
[C---:B------:R-:W-:Y:S02]  /*0090*/  VIADD R3, R5.reuse, 0x63 ;  /* 0x0000006305037836 */ /* 0x040fe40000000000 */
[----:B------:R-:W-:Y:S02]  /*00a0*/  VIADD R9, R5, 0x65 ;  /* 0x0000006505097836 */ /* 0x000fe40000000000 */
[----:B------:R-:W-:-:S04]  /*00b0*/  IMAD.HI R6, R3, 0x51eb851f, RZ ;  /* 0x51eb851f03067827 */ /* 0x000fc800078e02ff */
[----:B------:R-:W-:-:S04]  /*00c0*/  IMAD.HI R12, R9, 0x51eb851f, RZ ;  /* 0x51eb851f090c7827 */ /* 0x000fc800078e02ff */
[----:B--2---:R-:W-:Y:S01]  /*00d0*/  IMAD R2, R2, UR5, R7 ;  /* 0x0000000502027c24 */ /* 0x004fe2000f8e0207 */
[----:B------:R-:W-:Y:S01]  /*00e0*/  SHF.R.U32.HI R7, RZ, 0x1f, R6 ;  /* 0x0000001fff077819 */ /* 0x000fe20000011606 */
[----:B------:R-:W0:Y:S02]  /*00f0*/  LDCU.64 UR4, c[0x0][0x358] ;  /* 0x00006b00ff0477ac */ /* 0x000e240008000a00 */
[----:B------:R-:W-:Y:S01]  /*0100*/  VIADD R0, R2, 0x63 ;  /* 0x0000006302007836 */ /* 0x000fe20000000000 */
[----:B------:R-:W-:Y:S02]  /*0110*/  LEA.HI.SX32 R6, R6, R7, 0x1b ;  /* 0x0000000706067211 */ /* 0x000fe400078fdaff */
[----:B------:R-:W-:Y:S01]  /*0120*/  IADD3 R14, PT, PT, R2, 0x65, RZ ;  /* 0x00000065020e7810 */ /* 0x000fe20007ffe0ff */
[----:B------:R-:W-:-:S04]  /*0130*/  IMAD.HI.U32 R8, R0, 0x51eb851f, RZ ;  /* 0x51eb851f00087827 */ /* 0x000fc800078e00ff */
[----:B------:R-:W-:Y:S01]  /*0140*/  IMAD R11, R6, -0x64, R3 ;  /* 0xffffff9c060b7824 */ /* 0x000fe200078e0203 */
[----:B------:R-:W-:Y:S02]  /*0150*/  SHF.R.U32.HI R7, RZ, 0x5, R8 ;  /* 0x00000005ff077819 */ /* 0x000fe40000011608 */
[----:B------:R-:W-:-:S03]  /*0160*/  SHF.R.U32.HI R3, RZ, 0x1f, R12 ;  /* 0x0000001fff037819 */ /* 0x000fc6000001160c */
[----:B------:R-:W-:Y:S01]  /*0170*/  IMAD R10, R7, -0x64, R0 ;  /* 0xffffff9c070a7824 */ /* 0x000fe200078e0200 */
[----:B------:R-:W-:Y:S01]  /*0180*/  LEA.HI.SX32 R12, R12, R3, 0x1b ;  /* 0x000000030c0c7211 */ /* 0x000fe200078fdaff */
[----:B------:R-:W-:Y:S02]  /*0190*/  IMAD R3, R2, 0x64, R5 ;  /* 0x0000006402037824 */ /* 0x000fe400078e0205 */
[----:B------:R-:W-:Y:S02]  /*01a0*/  IMAD R15, R10, 0x64, R11 ;  /* 0x000000640a0f7824 */ /* 0x000fe400078e020b */
[----:B------:R-:W-:Y:S01]  /*01b0*/  IMAD.HI.U32 R7, R14, 0x51eb851f, RZ ;  /* 0x51eb851f0e077827 */ /* 0x000fe200078e00ff */
[----:B------:R-:W-:Y:S02]  /*01c0*/  SHF.R.S32.HI R0, RZ, 0x1f, R3 ;  /* 0x0000001fff007819 */ /* 0x000fe40000011403 */
[----:B-1----:R-:W-:Y:S01]  /*01d0*/  IADD3 R8, P1, PT, R15, UR8, RZ ;  /* 0x000000080f087c10 */ /* 0x002fe2000ff3e0ff */
[----:B------:R-:W-:Y:S01]  /*01e0*/  IMAD R13, R12, -0x64, R9 ;  /* 0xffffff9c0c0d7824 */ /* 0x000fe200078e0209 */
[----:B------:R-:W-:-:S02]  /*01f0*/  IADD3 R6, P0, PT, R3, UR8, RZ ;  /* 0x0000000803067c10 */ /* 0x000fc4000ff1e0ff */
[----:B------:R-:W-:Y:S01]  /*0200*/  LEA.HI.X.SX32 R9, R15, UR9, 0x1, P1 ;  /* 0x000000090f097c11 */ /* 0x000fe200088f0eff */
[----:B------:R-:W-:Y:S01]  /*0210*/  IMAD R12, R10, 0x64, R13 ;  /* 0x000000640a0c7824 */ /* 0x000fe200078e020d */
[----:B------:R-:W-:Y:S02]  /*0220*/  SHF.R.U32.HI R15, RZ, 0x5, R7 ;  /* 0x00000005ff0f7819 */ /* 0x000fe40000011607 */
[----:B------:R-:W-:Y:S01]  /*0230*/  IADD3.X R7, PT, PT, R0, UR9, RZ, P0, !PT ;  /* 0x0000000900077c10 */ /* 0x000fe200087fe4ff */
[----:B0-----:R-:W2:Y:S01]  /*0240*/  LDG.E.U8 R16, desc[UR4][R8.64] ;  /* 0x0000000408107981 */ /* 0x001ea2000c1e1100 */
[----:B------:R-:W-:Y:S01]  /*0250*/  IADD3 R10, P0, PT, R12, UR8, RZ ;  /* 0x000000080c0a7c10 */ /* 0x000fe2000ff1e0ff */
[----:B------:R-:W-:Y:S02]  /*0260*/  IMAD R18, R15, -0x64, R14 ;  /* 0xffffff9c0f127824 */ /* 0x000fe400078e020e */
[----:B------:R-:W3:Y:S02]  /*0270*/  LDG.E.U8 R17, desc[UR4][R6.64] ;  /* 0x0000000406117981 */ /* 0x000ee4000c1e1100 */
[----:B------:R-:W-:Y:S01]  /*0280*/  IMAD R15, R18, 0x64, R11 ;  /* 0x00000064120f7824 */ /* 0x000fe200078e020b */
[----:B------:R-:W-:Y:S01]  /*0290*/  LEA.HI.X.SX32 R11, R12, UR9, 0x1, P0 ;  /* 0x000000090c0b7c11 */ /* 0x000fe200080f0eff */
[----:B------:R-:W-:Y:S01]  /*02a0*/  IMAD R19, R18, 0x64, R13 ;  /* 0x0000006412137824 */ /* 0x000fe200078e020d */
[----:B------:R-:W0:Y:S01]  /*02b0*/  LDCU UR6, c[0x0][0x370] ;  /* 0x00006e00ff0677ac */ /* 0x000e220008000800 */
[----:B------:R-:W1:Y:S01]  /*02c0*/  LDC.64 R12, c[0x0][0x390] ;  /* 0x0000e400ff0c7b82 */ /* 0x000e620000000a00 */
[C---:B------:R-:W-:Y:S01]  /*02d0*/  IADD3 R14, P0, PT, R15.reuse, UR8, RZ ;  /* 0x000000080f0e7c10 */ /* 0x040fe2000ff1e0ff */
[----:B------:R-:W4:Y:S03]  /*02e0*/  LDG.E.U8 R20, desc[UR4][R10.64] ;  /* 0x000000040a147981 */ /* 0x000f26000c1e1100 */
[----:B------:R-:W-:-:S02]  /*02f0*/  LEA.HI.X.SX32 R15, R15, UR9, 0x1, P0 ;  /* 0x000000090f0f7c11 */ /* 0x000fc400080f0eff */
[----:B------:R-:W-:-:S03]  /*0300*/  IADD3 R18, P0, PT, R19, UR8, RZ ;  /* 0x0000000813127c10 */ /* 0x000fc6000ff1e0ff */
[----:B------:R-:W4:Y:S01]  /*0310*/  LDG.E.U8 R21, desc[UR4][R14.64] ;  /* 0x000000040e157981 */ /* 0x000f22000c1e1100 */
[----:B------:R-:W-:-:S05]  /*0320*/  LEA.HI.X.SX32 R19, R19, UR9, 0x1, P0 ;  /* 0x0000000913137c11 */ /* 0x000fca00080f0eff */
[----:B------:R-:W4:Y:S01]  /*0330*/  LDG.E.U8 R18, desc[UR4][R18.64] ;  /* 0x0000000412127981 */ /* 0x000f22000c1e1100 */
[----:B0-----:R-:W-:-:S04]  /*0340*/  IMAD R4, R4, UR6, RZ ;  /* 0x0000000604047c24 */ /* 0x001fc8000f8e02ff */
[----:B------:R-:W-:-:S04]  /*0350*/  IMAD R5, R2, R4, R5 ;  /* 0x0000000402057224 */ /* 0x000fc800078e0205 */
[----:B-1----:R-:W-:-:S05]  /*0360*/  IMAD.WIDE R4, R5, 0x30, R12 ;  /* 0x0000003005047825 */ /* 0x002fca00078e020c */
[----:B------:R-:W4:Y:S04]  /*0370*/  LDG.E.64 R6, desc[UR4][R4.64+0x8] ;  /* 0x0000080404067981 */ /* 0x000f28000c1e1b00 */
[----:B------:R-:W4:Y:S04]  /*0380*/  LDG.E.64 R8, desc[UR4][R4.64+0x10] ;  /* 0x0000100404087981 */ /* 0x000f28000c1e1b00 */
[----:B------:R0:W5:Y:S04]  /*0390*/  LDG.E R2, desc[UR4][R4.64+0x20] ;  /* 0x0000200404027981 */ /* 0x000168000c1e1900 */
[----:B------:R0:W5:Y:S04]  /*03a0*/  LDG.E.64 R10, desc[UR4][R4.64+0x28] ;  /* 0x00002804040a7981 */ /* 0x000168000c1e1b00 */
[----:B------:R0:W5:Y:S04]  /*03b0*/  LDG.E.64 R12, desc[UR4][R4.64] ;  /* 0x00000004040c7981 */ /* 0x000168000c1e1b00 */
[----:B------:R0:W5:Y:S01]  /*03c0*/  LDG.E.64 R14, desc[UR4][R4.64+0x18] ;  /* 0x00001804040e7981 */ /* 0x000162000c1e1b00 */
[----:B------:R-:W-:Y:S01]  /*03d0*/  BSSY.RECONVERGENT B0, `(.L_x_0) ;  /* 0x0000035000007945 */ /* 0x000fe20003800200 */
[----:B--2---:R-:W-:-:S02]  /*03e0*/  ISETP.NE.AND P2, PT, R16, RZ, PT ;  /* 0x000000ff1000720c */ /* 0x004fc40003f45270 */
[----:B---3--:R-:W-:Y:S01]  /*03f0*/  ISETP.NE.AND P1, PT, R17, RZ, PT ;  /* 0x000000ff1100720c */ /* 0x008fe20003f25270 */
[----:B------:R-:W-:Y:S01]  /*0400*/  IMAD.MOV.U32 R17, RZ, RZ, 0x2 ;  /* 0x00000002ff117424 */ /* 0x000fe200078e00ff */
[----:B------:R-:W-:Y:S02]  /*0410*/  SEL R16, RZ, 0x1, !P2 ;  /* 0x00000001ff107807 */ /* 0x000fe40005000000 */
[----:B----4-:R-:W-:-:S07]  /*0420*/  ISETP.NE.AND P0, PT, R20, RZ, PT ;  /* 0x000000ff1400720c */ /* 0x010fce0003f05270 */
[----:B------:R-:W-:Y:S02]  /*0430*/  @!P2 IMAD.MOV R17, RZ, RZ, 0x1 ;  /* 0x00000001ff11a424 */ /* 0x000fe400078e02ff */
[----:B------:R-:W-:Y:S01]  /*0440*/  @!P1 IMAD.MOV R17, RZ, RZ, R16 ;  /* 0x000000ffff119224 */ /* 0x000fe200078e0210 */
[----:B------:R-:W-:-:S04]  /*0450*/  ISETP.NE.AND P1, PT, R21, RZ, PT ;  /* 0x000000ff1500720c */ /* 0x000fc80003f25270 */
[----:B------:R-:W-:Y:S01]  /*0460*/  IADD3 R16, PT, PT, R17, 0x1, RZ ;  /* 0x0000000111107810 */ /* 0x000fe20007ffe0ff */
[----:B------:R-:W-:Y:S01]  /*0470*/  @!P0 IMAD.MOV R16, RZ, RZ, R17 ;  /* 0x000000ffff108224 */ /* 0x000fe200078e0211 */
[----:B------:R-:W-:-:S03]  /*0480*/  ISETP.NE.AND P0, PT, R18, RZ, PT ;  /* 0x000000ff1200720c */ /* 0x000fc60003f05270 */
[----:B------:R-:W-:-:S04]  /*0490*/  VIADD R17, R16, 0x1 ;  /* 0x0000000110117836 */ /* 0x000fc80000000000 */
[----:B------:R-:W-:-:S05]  /*04a0*/  @!P1 IMAD.MOV R17, RZ, RZ, R16 ;  /* 0x000000ffff119224 */ /* 0x000fca00078e0210 */
[----:B------:R-:W-:Y:S01]  /*04b0*/  IADD3 R18, PT, PT, R17, 0x1, RZ ;  /* 0x0000000111127810 */ /* 0x000fe20007ffe0ff */
[----:B------:R-:W-:Y:S02]  /*04c0*/  @!P0 IMAD.MOV R18, RZ, RZ, R17 ;  /* 0x000000ffff128224 */ /* 0x000fe400078e0211 */
[----:B------:R-:W-:Y:S02]  /*04d0*/  IMAD.MOV.U32 R21, RZ, RZ, R7 ;  /* 0x000000ffff157224 */ /* 0x000fe400078e0007 */
[----:B------:R-:W-:Y:S01]  /*04e0*/  IMAD.MOV.U32 R20, RZ, RZ, R6 ;  /* 0x000000ffff147224 */ /* 0x000fe200078e0006 */
[----:B------:R-:W-:Y:S01]  /*04f0*/  ISETP.NE.AND P0, PT, R18, RZ, PT ;  /* 0x000000ff1200720c */ /* 0x000fe20003f05270 */
[----:B------:R-:W-:Y:S01]  /*0500*/  IMAD.MOV.U32 R16, RZ, RZ, R8 ;  /* 0x000000ffff107224 */ /* 0x000fe200078e0008 */
[----:B------:R-:W-:-:S11]  /*0510*/  MOV R17, R9 ;  /* 0x0000000900117202 */ /* 0x000fd60000000f00 */
[----:B0-----:R-:W-:Y:S05]  /*0520*/  @!P0 BRA `(.L_x_1) ;  /* 0x00000000007c8947 */ /* 0x001fea0003800000 */
[----:B-----5:R-:W-:Y:S01]  /*0530*/  SHF.R.U32.HI R16, RZ, 0x2, R13 ;  /* 0x00000002ff107819 */ /* 0x020fe2000001160d */
[----:B------:R-:W-:Y:S01]  /*0540*/  IMAD.SHL.U32 R20, R9, 0x10, RZ ;  /* 0x0000001009147824 */ /* 0x000fe200078e00ff */
[----:B------:R-:W-:Y:S01]  /*0550*/  IADD3 R12, PT, PT, R12, 0x587c5, RZ ;  /* 0x000587c50c0c7810 */ /* 0x000fe20007ffe0ff */
[----:B------:R-:W0:Y:S01]  /*0560*/  I2F.F64.U32 R18, R18 ;  /* 0x0000001200127312 */ /* 0x000e220000201800 */
[----:B------:R-:W-:Y:S01]  /*0570*/  LOP3.LUT R16, R16, R13, RZ, 0x3c, !PT ;  /* 0x0000000d10107212 */ /* 0x000fe200078e3cff */
[----:B------:R-:W-:Y:S04]  /*0580*/  BSSY.RECONVERGENT B1, `(.L_x_2) ;  /* 0x000000b000017945 */ /* 0x000fe80003800200 */
[----:B------:R-:W-:-:S05]  /*0590*/  IMAD.SHL.U32 R13, R16, 0x2, RZ ;  /* 0x00000002100d7824 */ /* 0x000fca00078e00ff */
[----:B------:R-:W-:-:S04]  /*05a0*/  LOP3.LUT R13, R9, R20, R13, 0x96, !PT ;  /* 0x00000014090d7212 */ /* 0x000fc800078e960d */
[----:B------:R-:W-:Y:S01]  /*05b0*/  LOP3.LUT R17, R13, R16, RZ, 0x3c, !PT ;  /* 0x000000100d117212 */ /* 0x000fe200078e3cff */
[----:B------:R-:W-:-:S04]  /*05c0*/  IMAD.MOV.U32 R16, RZ, RZ, 0x2f800000 ;  /* 0x2f800000ff107424 */ /* 0x000fc800078e00ff */
[----:B------:R-:W-:-:S05]  /*05d0*/  IMAD.IADD R13, R17, 0x1, R12 ;  /* 0x00000001110d7824 */ /* 0x000fca00078e020c */
[----:B------:R-:W-:-:S05]  /*05e0*/  I2FP.F32.U32 R13, R13 ;  /* 0x0000000d000d7245 */ /* 0x000fca0000201000 */
[----:B------:R-:W-:Y:S01]  /*05f0*/  FFMA R13, R13, R16, 1.1641532182693481445e-10 ;  /* 0x2f0000000d0d7423 */ /* 0x000fe20000000010 */
[----:B------:R-:W-:-:S03]  /*0600*/  MOV R16, 0x630 ;  /* 0x0000063000107802 */ /* 0x000fc60000000f00 */
[----:B0-----:R1:W2:Y:S04]  /*0610*/  F2F.F64.F32 R20, R13 ;  /* 0x0000000d00147310 */ /* 0x0012a80000201800 */
[----:B-12---:R-:W-:Y:S05]  /*0620*/  CALL.REL.NOINC `($_Z12updateKernelPbS_P17curandStateXORWOW$__internal_accurate_pow) ;  /* 0x00000000005c7944 */ /* 0x006fea0003c00000 */
[----:B------:R-:W-:Y:S05]  /*0630*/  BSYNC.RECONVERGENT B1 ;  /* 0x0000000000017941 */ /* 0x000fea0003800200 */
.L_x_2:
[----:B------:R-:W-:Y:S01]  /*0640*/  IMAD.MOV.U32 R18, RZ, RZ, R13 ;  /* 0x000000ffff127224 */ /* 0x000fe200078e000d */
[----:B------:R-:W-:Y:S02]  /*0650*/  MOV R19, R24 ;  /* 0x0000001800137202 */ /* 0x000fe40000000f00 */
[----:B------:R-:W-:Y:S02]  /*0660*/  MOV R16, R9 ;  /* 0x0000000900107202 */ /* 0x000fe40000000f00 */
[----:B------:R-:W-:Y:S02]  /*0670*/  MOV R13, R6 ;  /* 0x00000006000d7202 */ /* 0x000fe40000000f00 */
[----:B------:R-:W-:-:S08]  /*0680*/  DADD R18, -R18, 1 ;  /* 0x3ff0000012127429 */ /* 0x000fd00000000100 */
[----:B------:R-:W-:Y:S01]  /*0690*/  DSETP.GT.AND P0, PT, R18, R20, PT ;  /* 0x000000141200722a */ /* 0x000fe20003f04000 */
[----:B------:R-:W-:Y:S02]  /*06a0*/  IMAD.MOV.U32 R21, RZ, RZ, R8 ;  /* 0x000000ffff157224 */ /* 0x000fe400078e0008 */
[----:B------:R-:W-:-:S11]  /*06b0*/  IMAD.MOV.U32 R20, RZ, RZ, R7 ;  /* 0x000000ffff147224 */ /* 0x000fd600078e0007 */
[----:B------:R-:W0:Y:S02]  /*06c0*/  @P0 LDC.64 R18, c[0x0][0x388] ;  /* 0x0000e200ff120b82 */ /* 0x000e240000000a00 */
[----:B0-----:R-:W-:Y:S01]  /*06d0*/  @P0 IADD3 R18, P1, PT, R3, R18, RZ ;  /* 0x0000001203120210 */ /* 0x001fe20007f3e0ff */
[----:B------:R-:W-:-:S04]  /*06e0*/  IMAD.MOV.U32 R3, RZ, RZ, 0x1 ;  /* 0x00000001ff037424 */ /* 0x000fc800078e00ff */
[----:B------:R-:W-:Y:S01]  /*06f0*/  @P0 IMAD.X R19, R0, 0x1, R19, P1 ;  /* 0x0000000100130824 */ /* 0x000fe200008e0613 */
[----:B------:R-:W-:-:S05]  /*0700*/  @P0 PRMT R0, R3, 0x7610, R0 ;  /* 0x0000761003000816 */ /* 0x000fca0000000000 */
[----:B------:R0:W-:Y:S02]  /*0710*/  @P0 STG.E.U8 desc[UR4][R18.64], R0 ;  /* 0x0000000012000986 */ /* 0x0001e4000c101104 */
.L_x_1:
[----:B------:R-:W-:Y:S05]  /*0720*/  BSYNC.RECONVERGENT B0 ;  /* 0x0000000000007941 */ /* 0x000fea0003800200 */
.L_x_0:
[----:B-----5:R-:W-:Y:S04]  /*0730*/  STG.E.64 desc[UR4][R4.64], R12 ;  /* 0x0000000c04007986 */ /* 0x020fe8000c101b04 */
[----:B------:R-:W-:Y:S04]  /*0740*/  STG.E.64 desc[UR4][R4.64+0x8], R20 ;  /* 0x0000081404007986 */ /* 0x000fe8000c101b04 */
[----:B------:R-:W-:Y:S04]  /*0750*/  STG.E.64 desc[UR4][R4.64+0x10], R16 ;  /* 0x0000101004007986 */ /* 0x000fe8000c101b04 */
[----:B------:R-:W-:Y:S04]  /*0760*/  STG.E.64 desc[UR4][R4.64+0x18], R14 ;  /* 0x0000180e04007986 */ /* 0x000fe8000c101b04 */
[----:B------:R-:W-:Y:S04]  /*0770*/  STG.E.64 desc[UR4][R4.64+0x28], R10 ;  /* 0x0000280a04007986 */ /* 0x000fe8000c101b04 */
[----:B------:R-:W-:Y:S01]  /*0780*/  STG.E desc[UR4][R4.64+0x20], R2 ;  /* 0x0000200204007986 */ /* 0x000fe2000c101904 */
[----:B------:R-:W-:Y:S05]  /*0790*/  EXIT ;  /* 0x000000000000794d */ /* 0x000fea0003800000 */
        .type           $_Z12updateKernelPbS_P17curandStateXORWOW$__internal_accurate_pow,@function
        .size           $_Z12updateKernelPbS_P17curandStateXORWOW$__internal_accurate_pow,(.L_x_14 - $_Z12updateKernelPbS_P17curandStateXORWOW$__internal_accurate_pow)
$_Z12updateKernelPbS_P17curandStateXORWOW$__internal_accurate_pow:
[----:B------:R-:W0:Y:S01]  /*07a0*/  MUFU.RCP64H R29, 2.3999996185302734375 ;  /* 0x40033333001d7908 */ /* 0x000e220000001800 */
[----:B------:R-:W-:Y:S02]  /*07b0*/  HFMA2 R28, -RZ, RZ, 0, 0 ;  /* 0x00000000ff1c7431 */ /* 0x000fe400000001ff */
[----:B------:R-:W-:Y:S01]  /*07c0*/  IMAD.MOV.U32 R22, RZ, RZ, 0x33333333 ;  /* 0x33333333ff167424 */ /* 0x000fe200078e00ff */
[----:B------:R-:W-:Y:S01]  /*07d0*/  UMOV UR6, 0x99999998 ;  /* 0x9999999800067882 */ /* 0x000fe20000000000 */
[----:B------:R-:W-:Y:S01]  /*07e0*/  IMAD.MOV.U32 R23, RZ, RZ, 0x40033333 ;  /* 0x40033333ff177424 */ /* 0x000fe200078e00ff */
[----:B------:R-:W-:Y:S01]  /*07f0*/  UMOV UR7, 0x3fd99999 ;  /* 0x3fd9999900077882 */ /* 0x000fe20000000000 */
[----:B------:R-:W-:Y:S01]  /*0800*/  IMAD.MOV.U32 R24, RZ, RZ, 0x41ad3b5a ;  /* 0x41ad3b5aff187424 */ /* 0x000fe200078e00ff */
[----:B------:R-:W-:Y:S01]  /*0810*/  UMOV UR8, 0x7d2cafe2 ;  /* 0x7d2cafe200087882 */ /* 0x000fe20000000000 */
[----:B------:R-:W-:Y:S01]  /*0820*/  IMAD.MOV.U32 R25, RZ, RZ, 0x3ed0f5d2 ;  /* 0x3ed0f5d2ff197424 */ /* 0x000fe200078e00ff */
[----:B------:R-:W-:Y:S01]  /*0830*/  UMOV UR9, 0x3eb0f5ff ;  /* 0x3eb0f5ff00097882 */ /* 0x000fe20000000000 */
[----:B------:R-:W-:Y:S01]  /*0840*/  LOP3.LUT R13, R19, 0xff0fffff, RZ, 0xc0, !PT ;  /* 0xff0fffff130d7812 */ /* 0x000fe200078ec0ff */
[----:B0-----:R-:W-:-:S08]  /*0850*/  DFMA R22, R28, -R22, 1 ;  /* 0x3ff000001c16742b */ /* 0x001fd00000000816 */
[----:B------:R-:W-:-:S08]  /*0860*/  DFMA R22, R22, R22, R22 ;  /* 0x000000161616722b */ /* 0x000fd00000000016 */
[----:B------:R-:W-:-:S08]  /*0870*/  DFMA R28, R28, R22, R28 ;  /* 0x000000161c1c722b */ /* 0x000fd0000000001c */
[----:B------:R-:W-:-:S08]  /*0880*/  DMUL R22, R28, UR6 ;  /* 0x000000061c167c28 */ /* 0x000fd00008000000 */
[----:B------:R-:W-:-:S08]  /*0890*/  DFMA R22, R28, UR6, R22 ;  /* 0x000000061c167c2b */ /* 0x000fd00008000016 */
[C---:B------:R-:W-:Y:S02]  /*08a0*/  DMUL R34, R22.reuse, R22 ;  /* 0x0000001616227228 */ /* 0x040fe40000000000 */
[----:B------:R-:W-:-:S06]  /*08b0*/  DADD R26, -R22, UR6 ;  /* 0x00000006161a7e29 */ /* 0x000fcc0008000100 */
[----:B------:R-:W-:Y:S01]  /*08c0*/  DFMA R24, R34, UR8, R24 ;  /* 0x0000000822187c2b */ /* 0x000fe20008000018 */
[----:B------:R-:W-:Y:S01]  /*08d0*/  UMOV UR8, 0x75488a3f ;  /* 0x75488a3f00087882 */ /* 0x000fe20000000000 */
[----:B------:R-:W-:Y:S01]  /*08e0*/  UMOV UR9, 0x3ef3b20a ;  /* 0x3ef3b20a00097882 */ /* 0x000fe20000000000 */
[----:B------:R-:W-:-:S05]  /*08f0*/  DADD R26, R26, R26 ;  /* 0x000000001a1a7229 */ /* 0x000fca000000001a */
[----:B------:R-:W-:Y:S01]  /*0900*/  DFMA R24, R34, R24, UR8 ;  /* 0x0000000822187e2b */ /* 0x000fe20008000018 */
[----:B------:R-:W-:Y:S01]  /*0910*/  UMOV UR8, 0xe4faecd5 ;  /* 0xe4faecd500087882 */ /* 0x000fe20000000000 */
[----:B------:R-:W-:Y:S01]  /*0920*/  UMOV UR9, 0x3f1745cd ;  /* 0x3f1745cd00097882 */ /* 0x000fe20000000000 */
[----:B------:R-:W-:Y:S01]  /*0930*/  DFMA R26, -R22, UR6, R26 ;  /* 0x00000006161a7c2b */ /* 0x000fe2000800011a */
[----:B------:R-:W-:Y:S01]  /*0940*/  UMOV UR6, 0xb9e7b0 ;  /* 0x00b9e7b000067882 */ /* 0x000fe20000000000 */
[----:B------:R-:W-:-:S03]  /*0950*/  UMOV UR7, 0x3c46a4cb ;  /* 0x3c46a4cb00077882 */ /* 0x000fc60000000000 */
[----:B------:R-:W-:Y:S01]  /*0960*/  DFMA R24, R34, R24, UR8 ;  /* 0x0000000822187e2b */ /* 0x000fe20008000018 */
[----:B------:R-:W-:Y:S01]  /*0970*/  UMOV UR8, 0x258a578b ;  /* 0x258a578b00087882 */ /* 0x000fe20000000000 */
[----:B------:R-:W-:Y:S01]  /*0980*/  UMOV UR9, 0x3f3c71c7 ;  /* 0x3f3c71c700097882 */ /* 0x000fe20000000000 */
[----:B------:R-:W-:Y:S02]  /*0990*/  DMUL R26, R28, R26 ;  /* 0x0000001a1c1a7228 */ /* 0x000fe40000000000 */
[----:B------:R-:W-:-:S03]  /*09a0*/  DMUL R28, R22, R22 ;  /* 0x00000016161c7228 */ /* 0x000fc60000000000 */
[----:B------:R-:W-:Y:S01]  /*09b0*/  DFMA R24, R34, R24, UR8 ;  /* 0x0000000822187e2b */ /* 0x000fe20008000018 */
[----:B------:R-:W-:Y:S01]  /*09c0*/  UMOV UR8, 0x9242b910 ;  /* 0x9242b91000087882 */ /* 0x000fe20000000000 */
[----:B------:R-:W-:-:S06]  /*09d0*/  UMOV UR9, 0x3f624924 ;  /* 0x3f62492400097882 */ /* 0x000fcc0000000000 */
[----:B------:R-:W-:Y:S01]  /*09e0*/  DFMA R32, R34, R24, UR8 ;  /* 0x0000000822207e2b */ /* 0x000fe20008000018 */
[----:B------:R-:W-:Y:S01]  /*09f0*/  UMOV UR8, 0x99999dfb ;  /* 0x99999dfb00087882 */ /* 0x000fe20000000000 */
[----:B------:R-:W-:-:S06]  /*0a00*/  UMOV UR9, 0x3f899999 ;  /* 0x3f89999900097882 */ /* 0x000fcc0000000000 */
[----:B------:R-:W-:Y:S01]  /*0a10*/  DFMA R32, R34, R32, UR8 ;  /* 0x0000000822207e2b */ /* 0x000fe20008000020 */
[----:B------:R-:W-:Y:S01]  /*0a20*/  UMOV UR8, 0x55555555 ;  /* 0x5555555500087882 */ /* 0x000fe20000000000 */
[----:B------:R-:W-:-:S06]  /*0a30*/  UMOV UR9, 0x3fb55555 ;  /* 0x3fb5555500097882 */ /* 0x000fcc0000000000 */
[----:B------:R-:W-:-:S08]  /*0a40*/  DFMA R24, R34, R32, UR8 ;  /* 0x0000000822187e2b */ /* 0x000fd00008000020 */
[----:B------:R-:W-:-:S08]  /*0a50*/  DADD R30, -R24, UR8 ;  /* 0x00000008181e7e29 */ /* 0x000fd00008000100 */
[----:B------:R-:W-:Y:S02]  /*0a60*/  DFMA R30, R34, R32, R30 ;  /* 0x00000020221e722b */ /* 0x000fe4000000001e */
[----:B------:R-:W-:Y:S01]  /*0a70*/  DFMA R34, R22, R22, -R28 ;  /* 0x000000161622722b */ /* 0x000fe2000000081c */
[----:B------:R-:W-:Y:S01]  /*0a80*/  IADD3 R33, PT, PT, R27, 0x100000, RZ ;  /* 0x001000001b217810 */ /* 0x000fe20007ffe0ff */
[----:B------:R-:W-:-:S04]  /*0a90*/  IMAD.MOV.U32 R32, RZ, RZ, R26 ;  /* 0x000000ffff207224 */ /* 0x000fc800078e001a */
[----:B------:R-:W-:Y:S01]  /*0aa0*/  DADD R30, R30, -UR6 ;  /* 0x800000061e1e7e29 */ /* 0x000fe20008000000 */
[----:B------:R-:W-:Y:S01]  /*0ab0*/  UMOV UR6, 0x0 ;  /* 0x0000000000067882 */ /* 0x000fe20000000000 */
[C---:B------:R-:W-:Y:S01]  /*0ac0*/  DFMA R32, R22.reuse, R32, R34 ;  /* 0x000000201620722b */ /* 0x040fe20000000022 */
[----:B------:R-:W-:Y:S01]  /*0ad0*/  UMOV UR7, 0x3ff00000 ;  /* 0x3ff0000000077882 */ /* 0x000fe20000000000 */
[----:B------:R-:W-:-:S08]  /*0ae0*/  DMUL R34, R22, R28 ;  /* 0x0000001c16227228 */ /* 0x000fd00000000000 */
[----:B------:R-:W-:-:S08]  /*0af0*/  DFMA R36, R22, R28, -R34 ;  /* 0x0000001c1624722b */ /* 0x000fd00000000822 */
[----:B------:R-:W-:Y:S02]  /*0b00*/  DFMA R36, R26, R28, R36 ;  /* 0x0000001c1a24722b */ /* 0x000fe40000000024 */
[----:B------:R-:W-:-:S06]  /*0b10*/  DADD R28, R24, R30 ;  /* 0x00000000181c7229 */ /* 0x000fcc000000001e */
[----:B------:R-:W-:Y:S02]  /*0b20*/  DFMA R32, R22, R32, R36 ;  /* 0x000000201620722b */ /* 0x000fe40000000024 */
[----:B------:R-:W-:-:S08]  /*0b30*/  DADD R36, R24, -R28 ;  /* 0x0000000018247229 */ /* 0x000fd0000000081c */
[----:B------:R-:W-:Y:S02]  /*0b40*/  DADD R36, R30, R36 ;  /* 0x000000001e247229 */ /* 0x000fe40000000024 */
[----:B------:R-:W-:-:S08]  /*0b50*/  DMUL R30, R28, R34 ;  /* 0x000000221c1e7228 */ /* 0x000fd00000000000 */
[----:B------:R-:W-:-:S08]  /*0b60*/  DFMA R24, R28, R34, -R30 ;  /* 0x000000221c18722b */ /* 0x000fd0000000081e */
[----:B------:R-:W-:-:S08]  /*0b70*/  DFMA R24, R28, R32, R24 ;  /* 0x000000201c18722b */ /* 0x000fd00000000018 */
[----:B------:R-:W-:-:S08]  /*0b80*/  DFMA R36, R36, R34, R24 ;  /* 0x000000222424722b */ /* 0x000fd00000000018 */
[----:B------:R-:W-:-:S08]  /*0b90*/  DADD R28, R30, R36 ;  /* 0x000000001e1c7229 */ /* 0x000fd00000000024 */
[--C-:B------:R-:W-:Y:S02]  /*0ba0*/  DADD R24, R22, R28.reuse ;  /* 0x0000000016187229 */ /* 0x100fe4000000001c */
[----:B------:R-:W-:-:S06]  /*0bb0*/  DADD R30, R30, -R28 ;  /* 0x000000001e1e7229 */ /* 0x000fcc000000081c */
[----:B------:R-:W-:Y:S02]  /*0bc0*/  DADD R22, R22, -R24 ;  /* 0x0000000016167229 */ /* 0x000fe40000000818 */
[----:B------:R-:W-:-:S06]  /*0bd0*/  DADD R30, R36, R30 ;  /* 0x00000000241e7229 */ /* 0x000fcc000000001e */
[----:B------:R-:W-:-:S08]  /*0be0*/  DADD R22, R28, R22 ;  /* 0x000000001c167229 */ /* 0x000fd00000000016 */
[----:B------:R-:W-:Y:S01]  /*0bf0*/  DADD R30, R30, R22 ;  /* 0x000000001e1e7229 */ /* 0x000fe20000000016 */
[----:B------:R-:W-:Y:S01]  /*0c00*/  IMAD.MOV.U32 R22, RZ, RZ, -0x105c611 ;  /* 0xfefa39efff167424 */ /* 0x000fe200078e00ff */
[----:B------:R-:W-:-:S06]  /*0c10*/  MOV R23, 0x3fe62e42 ;  /* 0x3fe62e4200177802 */ /* 0x000fcc0000000f00 */
[----:B------:R-:W-:Y:S01]  /*0c20*/  DADD R30, R26, R30 ;  /* 0x000000001a1e7229 */ /* 0x000fe2000000001e */
[----:B------:R-:W-:Y:S02]  /*0c30*/  IMAD.MOV.U32 R26, RZ, RZ, -0x105c611 ;  /* 0xfefa39efff1a7424 */ /* 0x000fe400078e00ff */
[----:B------:R-:W-:-:S05]  /*0c40*/  IMAD.MOV.U32 R27, RZ, RZ, 0x3fe62e42 ;  /* 0x3fe62e42ff1b7424 */ /* 0x000fca00078e00ff */
[----:B------:R-:W-:-:S08]  /*0c50*/  DADD R28, R24, R30 ;  /* 0x00000000181c7229 */ /* 0x000fd0000000001e */
[--C-:B------:R-:W-:Y:S02]  /*0c60*/  DFMA R22, R22, -UR6, R28.reuse ;  /* 0x8000000616167c2b */ /* 0x100fe4000800001c */
[----:B------:R-:W-:-:S06]  /*0c70*/  DADD R32, R24, -R28 ;  /* 0x0000000018207229 */ /* 0x000fcc000000081c */
[----:B------:R-:W-:Y:S02]  /*0c80*/  DFMA R24, -R26, -1, R22 ;  /* 0xbff000001a18782b */ /* 0x000fe40000000116 */
[----:B------:R-:W-:-:S06]  /*0c90*/  DADD R32, R30, R32 ;  /* 0x000000001e207229 */ /* 0x000fcc0000000020 */
[----:B------:R-:W-:Y:S01]  /*0ca0*/  DADD R24, -R28, R24 ;  /* 0x000000001c187229 */ /* 0x000fe20000000118 */
[----:B------:R-:W-:Y:S01]  /*0cb0*/  MOV R28, 0x3b39803f ;  /* 0x3b39803f001c7802 */ /* 0x000fe20000000f00 */
[----:B------:R-:W-:-:S06]  /*0cc0*/  IMAD.MOV.U32 R29, RZ, RZ, 0x3c7abc9e ;  /* 0x3c7abc9eff1d7424 */ /* 0x000fcc00078e00ff */
[----:B------:R-:W-:-:S08]  /*0cd0*/  DADD R24, R32, -R24 ;  /* 0x0000000020187229 */ /* 0x000fd00000000818 */
[----:B------:R-:W-:Y:S01]  /*0ce0*/  DFMA R28, R28, -UR6, R24 ;  /* 0x800000061c1c7c2b */ /* 0x000fe20008000018 */
[----:B------:R-:W-:Y:S01]  /*0cf0*/  UMOV UR6, 0x3b39803f ;  /* 0x3b39803f00067882 */ /* 0x000fe20000000000 */
[----:B------:R-:W-:Y:S01]  /*0d00*/  IMAD.SHL.U32 R24, R19, 0x2, RZ ;  /* 0x0000000213187824 */ /* 0x000fe200078e00ff */
[----:B------:R-:W-:-:S04]  /*0d10*/  UMOV UR7, 0x3c7abc9e ;  /* 0x3c7abc9e00077882 */ /* 0x000fc80000000000 */
[----:B------:R-:W-:Y:S01]  /*0d20*/  ISETP.GT.U32.AND P0, PT, R24, -0x2000001, PT ;  /* 0xfdffffff1800780c */ /* 0x000fe20003f04070 */
[----:B------:R-:W-:-:S03]  /*0d30*/  DADD R24, R22, R28 ;  /* 0x0000000016187229 */ /* 0x000fc6000000001c */
[----:B------:R-:W-:-:S05]  /*0d40*/  SEL R19, R13, R19, P0 ;  /* 0x000000130d137207 */ /* 0x000fca0000000000 */
[----:B------:R-:W-:Y:S02]  /*0d50*/  DADD R22, R22, -R24 ;  /* 0x0000000016167229 */ /* 0x000fe40000000818 */
[----:B------:R-:W-:-:S06]  /*0d60*/  DMUL R30, R24, R18 ;  /* 0x00000012181e7228 */ /* 0x000fcc0000000000 */
[----:B------:R-:W-:Y:S02]  /*0d70*/  DADD R22, R28, R22 ;  /* 0x000000001c167229 */ /* 0x000fe40000000016 */
[----:B------:R-:W-:-:S08]  /*0d80*/  DFMA R24, R24, R18, -R30 ;  /* 0x000000121818722b */ /* 0x000fd0000000081e */
[----:B------:R-:W-:Y:S01]  /*0d90*/  DFMA R24, R22, R18, R24 ;  /* 0x000000121618722b */ /* 0x000fe20000000018 */
[----:B------:R-:W-:Y:S01]  /*0da0*/  MOV R22, 0x652b82fe ;  /* 0x652b82fe00167802 */ /* 0x000fe20000000f00 */
[----:B------:R-:W-:-:S06]  /*0db0*/  IMAD.MOV.U32 R23, RZ, RZ, 0x3ff71547 ;  /* 0x3ff71547ff177424 */ /* 0x000fcc00078e00ff */
[----:B------:R-:W-:-:S08]  /*0dc0*/  DADD R18, R30, R24 ;  /* 0x000000001e127229 */ /* 0x000fd00000000018 */
[----:B------:R-:W-:Y:S02]  /*0dd0*/  DFMA R22, R18, R22, 6.75539944105574400000e+15 ;  /* 0x433800001216742b */ /* 0x000fe40000000016 */
[----:B------:R-:W-:Y:S01]  /*0de0*/  FSETP.GEU.AND P0, PT, |R19|, 4.1917929649353027344, PT ;  /* 0x4086232b1300780b */ /* 0x000fe20003f0e200 */
[----:B------:R-:W-:-:S05]  /*0df0*/  DADD R30, R30, -R18 ;  /* 0x000000001e1e7229 */ /* 0x000fca0000000812 */
[----:B------:R-:W-:-:S03]  /*0e00*/  DADD R28, R22, -6.75539944105574400000e+15 ;  /* 0xc3380000161c7429 */ /* 0x000fc60000000000 */
[----:B------:R-:W-:-:S05]  /*0e10*/  DADD R24, R24, R30 ;  /* 0x0000000018187229 */ /* 0x000fca000000001e */
[----:B------:R-:W-:-:S08]  /*0e20*/  DFMA R26, R28, -R26, R18 ;  /* 0x8000001a1c1a722b */ /* 0x000fd00000000012 */
[----:B------:R-:W-:Y:S01]  /*0e30*/  DFMA R26, R28, -UR6, R26 ;  /* 0x800000061c1a7c2b */ /* 0x000fe2000800001a */
[----:B------:R-:W-:Y:S01]  /*0e40*/  UMOV UR6, 0x69ce2bdf ;  /* 0x69ce2bdf00067882 */ /* 0x000fe20000000000 */
[----:B------:R-:W-:Y:S01]  /*0e50*/  IMAD.MOV.U32 R28, RZ, RZ, -0x35dec16 ;  /* 0xfca213eaff1c7424 */ /* 0x000fe200078e00ff */
[----:B------:R-:W-:Y:S01]  /*0e60*/  MOV R29, 0x3e928af3 ;  /* 0x3e928af3001d7802 */ /* 0x000fe20000000f00 */
[----:B------:R-:W-:-:S05]  /*0e70*/  UMOV UR7, 0x3e5ade15 ;  /* 0x3e5ade1500077882 */ /* 0x000fca0000000000 */
[----:B------:R-:W-:Y:S01]  /*0e80*/  DFMA R28, R26, UR6, R28 ;  /* 0x000000061a1c7c2b */ /* 0x000fe2000800001c */
        /* <DEDUP_REMOVED lines=24> */
[----:B------:R-:W-:-:S08]  /*1010*/  DFMA R28, R26, R28, 1 ;  /* 0x3ff000001a1c742b */ /* 0x000fd0000000001c */
[----:B------:R-:W-:-:S10]  /*1020*/  DFMA R26, R26, R28, 1 ;  /* 0x3ff000001a1a742b */ /* 0x000fd4000000001c */
[----:B------:R-:W-:Y:S02]  /*1030*/  IMAD R29, R22, 0x100000, R27 ;  /* 0x00100000161d7824 */ /* 0x000fe400078e021b */
[----:B------:R-:W-:Y:S01]  /*1040*/  IMAD.MOV.U32 R28, RZ, RZ, R26 ;  /* 0x000000ffff1c7224 */ /* 0x000fe200078e001a */
[----:B------:R-:W-:Y:S06]  /*1050*/  @!P0 BRA `(.L_x_3) ;  /* 0x0000000000308947 */ /* 0x000fec0003800000 */
[----:B------:R-:W-:Y:S01]  /*1060*/  FSETP.GEU.AND P1, PT, |R19|, 4.2275390625, PT ;  /* 0x408748001300780b */ /* 0x000fe20003f2e200 */
[C---:B------:R-:W-:Y:S02]  /*1070*/  DADD R28, R18.reuse, +INF ;  /* 0x7ff00000121c7429 */ /* 0x040fe40000000000 */
[----:B------:R-:W-:-:S08]  /*1080*/  DSETP.GEU.AND P0, PT, R18, RZ, PT ;  /* 0x000000ff1200722a */ /* 0x000fd00003f0e000 */
[----:B------:R-:W-:Y:S02]  /*1090*/  FSEL R28, R28, RZ, P0 ;  /* 0x000000ff1c1c7208 */ /* 0x000fe40000000000 */
[----:B------:R-:W-:Y:S02]  /*10a0*/  @!P1 LEA.HI R13, R22, R22, RZ, 0x1 ;  /* 0x00000016160d9211 */ /* 0x000fe400078f08ff */
[----:B------:R-:W-:Y:S02]  /*10b0*/  FSEL R29, R29, RZ, P0 ;  /* 0x000000ff1d1d7208 */ /* 0x000fe40000000000 */
[----:B------:R-:W-:-:S04]  /*10c0*/  @!P1 SHF.R.S32.HI R13, RZ, 0x1, R13 ;  /* 0x00000001ff0d9819 */ /* 0x000fc8000001140d */
[----:B------:R-:W-:Y:S01]  /*10d0*/  @!P1 IADD3 R18, PT, PT, R22, -R13, RZ ;  /* 0x8000000d16129210 */ /* 0x000fe20007ffe0ff */
[----:B------:R-:W-:-:S03]  /*10e0*/  @!P1 IMAD R27, R13, 0x100000, R27 ;  /* 0x001000000d1b9824 */ /* 0x000fc600078e021b */
[----:B------:R-:W-:Y:S01]  /*10f0*/  @!P1 LEA R19, R18, 0x3ff00000, 0x14 ;  /* 0x3ff0000012139811 */ /* 0x000fe200078ea0ff */
[----:B------:R-:W-:-:S06]  /*1100*/  @!P1 IMAD.MOV.U32 R18, RZ, RZ, RZ ;  /* 0x000000ffff129224 */ /* 0x000fcc00078e00ff */
[----:B------:R-:W-:-:S11]  /*1110*/  @!P1 DMUL R28, R26, R18 ;  /* 0x000000121a1c9228 */ /* 0x000fd60000000000 */
.L_x_3:
[----:B------:R-:W-:Y:S01]  /*1120*/  DFMA R24, R24, R28, R28 ;  /* 0x0000001c1818722b */ /* 0x000fe2000000001c */
[----:B------:R-:W-:Y:S01]  /*1130*/  MOV R18, R16 ;  /* 0x0000001000127202 */ /* 0x000fe20000000f00 */
[----:B------:R-:W-:Y:S01]  /*1140*/  DSETP.NEU.AND P0, PT, |R28|, +INF , PT ;  /* 0x7ff000001c00742a */ /* 0x000fe20003f0d200 */
[----:B------:R-:W-:-:S07]  /*1150*/  IMAD.MOV.U32 R19, RZ, RZ, 0x0 ;  /* 0x00000000ff137424 */ /* 0x000fce00078e00ff */
[----:B------:R-:W-:Y:S02]  /*1160*/  FSEL R13, R28, R24, !P0 ;  /* 0x000000181c0d7208 */ /* 0x000fe40004000000 */
[----:B------:R-:W-:Y:S01]  /*1170*/  FSEL R24, R29, R25, !P0 ;  /* 0x000000191d187208 */ /* 0x000fe20004000000 */
[----:B------:R-:W-:Y:S06]  /*1180*/  RET.REL.NODEC R18 `(_Z12updateKernelPbS_P17curandStateXORWOW) ;  /* 0xffffffec129c7950 */ /* 0x000fec0003c3ffff */
.L_x_4:
[----:B------:R-:W-:-:S00]  /*1190*/  BRA `(.L_x_4) ;  /* 0xfffffffc00fc7947 */ /* 0x000fc0000383ffff */
[----:B------:R-:W-:-:S00]  /*11a0*/  NOP ;  /* 0x0000000000007918 */ /* 0x000fc00000000000 */
        /* <DEDUP_REMOVED lines=13> */
.L_x_14:


//--------------------- .text._Z10initCurandP17curandStateXORWOWy --------------------------
	.section	.text._Z10initCurandP17curandStateXORWOWy,"ax",@progbits
	.align	128
        .global         _Z10initCurandP17curandStateXORWOWy
        .type           _Z10initCurandP17curandStateXORWOWy,@function
        .size           _Z10initCurandP17curandStateXORWOWy,(.L_x_16 - _Z10initCurandP17curandStateXORWOWy)
        .other          _Z10initCurandP17curandStateXORWOWy,@"STO_CUDA_ENTRY STV_DEFAULT"
_Z10initCurandP17curandStateXORWOWy:
.text._Z10initCurandP17curandStateXORWOWy:
[----:B------:R-:W-:Y:S01]  /*0000*/  LDC R1, c[0x0][0x37c] ;  /* 0x0000df00ff017b82 */ /* 0x000fe20000000800 */
[----:B------:R-:W0:Y:S01]  /*0010*/  S2R R3, SR_TID.Y ;  /* 0x0000000000037919 */ /* 0x000e220000002200 */
[----:B------:R-:W1:Y:S06]  /*0020*/  LDCU UR7, c[0x0][0x360] ;  /* 0x00006c00ff0777ac */ /* 0x000e6c0008000800 */
[----:B------:R-:W0:Y:S01]  /*0030*/  S2UR UR4, SR_CTAID.Y ;  /* 0x00000000000479c3 */ /* 0x000e220000002600 */
[----:B------:R-:W-:Y:S01]  /*0040*/  BSSY.RECONVERGENT B0, `(.L_x_5) ;  /* 0x00000eb000007945 */ /* 0x000fe20003800200 */
[----:B------:R-:W1:Y:S06]  /*0050*/  S2R R13, SR_TID.X ;  /* 0x00000000000d7919 */ /* 0x000e6c0000002100 */
[----:B------:R-:W0:Y:S08]  /*0060*/  LDC R0, c[0x0][0x364] ;  /* 0x0000d900ff007b82 */ /* 0x000e300000000800 */
[----:B------:R-:W2:Y:S08]  /*0070*/  LDC.64 R8, c[0x0][0x388] ;  /* 0x0000e200ff087b82 */ /* 0x000eb00000000a00 */
[----:B------:R-:W3:Y:S08]  /*0080*/  S2UR UR6, SR_CTAID.X ;  /* 0x00000000000679c3 */ /* 0x000ef00000002500 */
[----:B------:R-:W3:Y:S01]  /*0090*/  LDC R5, c[0x0][0x370] ;  /* 0x0000dc00ff057b82 */ /* 0x000ee20000000800 */
[----:B0-----:R-:W-:Y:S01]  /*00a0*/  IMAD R0, R0, UR4, R3 ;  /* 0x0000000400007c24 */ /* 0x001fe2000f8e0203 */
[----:B------:R-:W0:Y:S06]  /*00b0*/  LDCU.64 UR4, c[0x0][0x358] ;  /* 0x00006b00ff0477ac */ /* 0x000e2c0008000a00 */
[----:B------:R-:W4:Y:S01]  /*00c0*/  LDC.64 R6, c[0x0][0x380] ;  /* 0x0000e000ff067b82 */ /* 0x000f220000000a00 */
[----:B--2---:R-:W-:-:S02]  /*00d0*/  LOP3.LUT R2, R8, 0xaad26b49, RZ, 0x3c, !PT ;  /* 0xaad26b4908027812 */ /* 0x004fc400078e3cff */
[----:B------:R-:W-:-:S03]  /*00e0*/  LOP3.LUT R3, R9, 0xf7dcefdd, RZ, 0x3c, !PT ;  /* 0xf7dcefdd09037812 */ /* 0x000fc600078e3cff */
[----:B------:R-:W-:Y:S02]  /*00f0*/  IMAD R2, R2, 0x4182bed5, RZ ;  /* 0x4182bed502027824 */ /* 0x000fe400078e02ff */
[----:B------:R-:W-:Y:S02]  /*0100*/  IMAD R3, R3, -0x658354e5, RZ ;  /* 0x9a7cab1b03037824 */ /* 0x000fe400078e02ff */
[C---:B------:R-:W-:Y:S01]  /*0110*/  VIADD R11, R2.reuse, 0x583f19 ;  /* 0x00583f19020b7836 */ /* 0x040fe20000000000 */
[C---:B------:R-:W-:Y:S01]  /*0120*/  LOP3.LUT R8, R2.reuse, 0x159a55e5, RZ, 0x3c, !PT ;  /* 0x159a55e502087812 */ /* 0x040fe200078e3cff */
[C---:B------:R-:W-:Y:S01]  /*0130*/  VIADD R9, R3.reuse, 0x1f123bb5 ;  /* 0x1f123bb503097836 */ /* 0x040fe20000000000 */
[----:B------:R-:W-:Y:S02]  /*0140*/  IADD3 R4, PT, PT, R2, 0x64f0c9, R3 ;  /* 0x0064f0c902047810 */ /* 0x000fe40007ffe003 */
[----:B------:R-:W-:Y:S01]  /*0150*/  LOP3.LUT R10, R3, 0x5491333, RZ, 0x3c, !PT ;  /* 0x05491333030a7812 */ /* 0x000fe200078e3cff */
[----:B---3--:R-:W-:-:S02]  /*0160*/  IMAD R0, R0, R5, UR6 ;  /* 0x0000000600007e24 */ /* 0x008fc4000f8e0205 */
[----:B------:R-:W-:Y:S02]  /*0170*/  VIADD R5, R2, 0x75bcd15 ;  /* 0x075bcd1502057836 */ /* 0x000fe40000000000 */
[----:B-1----:R-:W-:-:S04]  /*0180*/  IMAD R13, R0, UR7, R13 ;  /* 0x00000007000d7c24 */ /* 0x002fc8000f8e020d */
[C---:B----4-:R-:W-:Y:S01]  /*0190*/  IMAD.WIDE R6, R13.reuse, 0x30, R6 ;  /* 0x000000300d067825 */ /* 0x050fe200078e0206 */
[----:B------:R-:W-:-:S04]  /*01a0*/  ISETP.NE.AND P0, PT, R13, RZ, PT ;  /* 0x000000ff0d00720c */ /* 0x000fc80003f05270 */
[----:B0-----:R0:W-:Y:S04]  /*01b0*/  STG.E.64 desc[UR4][R6.64], R4 ;  /* 0x0000000406007986 */ /* 0x0011e8000c101b04 */
[----:B------:R0:W-:Y:S04]  /*01c0*/  STG.E.64 desc[UR4][R6.64+0x8], R8 ;  /* 0x0000080806007986 */ /* 0x0001e8000c101b04 */
[----:B------:R0:W-:Y:S01]  /*01d0*/  STG.E.64 desc[UR4][R6.64+0x10], R10 ;  /* 0x0000100a06007986 */ /* 0x0001e2000c101b04 */
[----:B------:R-:W-:Y:S05]  /*01e0*/  @!P0 BRA `(.L_x_6) ;  /* 0x0000000c00408947 */ /* 0x000fea0003800000 */
[----:B------:R-:W-:Y:S01]  /*01f0*/  SHF.R.S32.HI R0, RZ, 0x1f, R13 ;  /* 0x0000001fff007819 */ /* 0x000fe2000001140d */
[----:B------:R-:W-:-:S07]  /*0200*/  IMAD.MOV.U32 R12, RZ, RZ, RZ ;  /* 0x000000ffff0c7224 */ /* 0x000fce00078e00ff */
.L_x_12:
[----:B-1----:R-:W-:Y:S01]  /*0210*/  LOP3.LUT R2, R13, 0x3, RZ, 0xc0, !PT ;  /* 0x000000030d027812 */ /* 0x002fe200078ec0ff */
[----:B------:R-:W-:Y:S03]  /*0220*/  BSSY.RECONVERGENT B1, `(.L_x_7) ;  /* 0x00000c6000017945 */ /* 0x000fe60003800200 */
[----:B------:R-:W-:-:S04]  /*0230*/  ISETP.NE.U32.AND P0, PT, R2, RZ, PT ;  /* 0x000000ff0200720c */ /* 0x000fc80003f05070 */
[----:B------:R-:W-:-:S13]  /*0240*/  ISETP.NE.AND.EX P0, PT, RZ, RZ, PT, P0 ;  /* 0x000000ffff00720c */ /* 0x000fda0003f05300 */
[----:B------:R-:W-:Y:S05]  /*0250*/  @!P0 BRA `(.L_x_8) ;  /* 0x0000000c00088947 */ /* 0x000fea0003800000 */
[----:B0-----:R-:W0:Y:S01]  /*0260*/  LDC.64 R8, c[0x4][RZ] ;  /* 0x01000000ff087b82 */ /* 0x001e220000000a00 */
[----:B------:R-:W-:Y:S02]  /*0270*/  IMAD.MOV.U32 R14, RZ, RZ, RZ ;  /* 0x000000ffff0e7224 */ /* 0x000fe400078e00ff */
[----:B0-----:R-:W-:-:S07]  /*0280*/  IMAD.WIDE.U32 R8, R12, 0xc80, R8 ;  /* 0x00000c800c087825 */ /* 0x001fce00078e0008 */
.L_x_11:
[----:B-1----:R-:W-:Y:S01]  /*0290*/  IMAD.MOV.U32 R15, RZ, RZ, RZ ;  /* 0x000000ffff0f7224 */ /* 0x002fe200078e00ff */
[----:B------:R-:W-:Y:S01]  /*02a0*/  CS2R R2, SRZ ;  /* 0x0000000000027805 */ /* 0x000fe2000001ff00 */
[----:B------:R-:W-:Y:S01]  /*02b0*/  IMAD.MOV.U32 R17, RZ, RZ, RZ ;  /* 0x000000ffff117224 */ /* 0x000fe200078e00ff */
[----:B------:R-:W-:-:S07]  /*02c0*/  CS2R R4, SRZ ;  /* 0x0000000000047805 */ /* 0x000fce000001ff00 */
.L_x_10:
[----:B------:R-:W-:-:S05]  /*02d0*/  IMAD.WIDE.U32 R10, R17, 0x4, R6 ;  /* 0x00000004110a7825 */ /* 0x000fca00078e0006 */
[----:B------:R0:W5:Y:S01]  /*02e0*/  LDG.E R16, desc[UR4][R10.64+0x4] ;  /* 0x000004040a107981 */ /* 0x000162000c1e1900 */
[----:B------:R-:W-:-:S07]  /*02f0*/  IMAD.MOV.U32 R19, RZ, RZ, RZ ;  /* 0x000000ffff137224 */ /* 0x000fce00078e00ff */
.L_x_9:
[----:B-----5:R-:W-:Y:S01]  /*0300*/  SHF.R.U32.HI R24, RZ, R19, R16 ;  /* 0x00000013ff187219 */ /* 0x020fe20000011610 */
[----:B0-----:R-:W-:-:S03]  /*0310*/  IMAD.SHL.U32 R10, R17, 0x20, RZ ;  /* 0x00000020110a7824 */ /* 0x001fc600078e00ff */
[----:B------:R-:W-:Y:S01]  /*0320*/  LOP3.LUT R11, R24, 0x1, RZ, 0xc0, !PT ;  /* 0x00000001180b7812 */ /* 0x000fe200078ec0ff */
[----:B------:R-:W-:-:S03]  /*0330*/  IMAD.IADD R10, R10, 0x1, R19 ;  /* 0x000000010a0a7824 */ /* 0x000fc600078e0213 */
[----:B------:R-:W-:Y:S01]  /*0340*/  ISETP.NE.U32.AND P0, PT, R11, 0x1, PT ;  /* 0x000000010b00780c */ /* 0x000fe20003f05070 */
[----:B------:R-:W-:-:S03]  /*0350*/  IMAD R11, R10, 0x5, RZ ;  /* 0x000000050a0b7824 */ /* 0x000fc600078e02ff */
[----:B------:R-:W-:Y:S01]  /*0360*/  R2P PR, R24, 0x7e ;  /* 0x0000007e18007804 */ /* 0x000fe20000000000 */
[----:B------:R-:W-:-:S08]  /*0370*/  IMAD.WIDE.U32 R10, R11, 0x4, R8 ;  /* 0x000000040b0a7825 */ /* 0x000fd000078e0008 */
[----:B------:R-:W2:Y:S04]  /*0380*/  @!P0 LDG.E R18, desc[UR4][R10.64] ;  /* 0x000000040a128981 */ /* 0x000ea8000c1e1900 */
[----:B------:R-:W3:Y:S04]  /*0390*/  @!P0 LDG.E R20, desc[UR4][R10.64+0x10] ;  /* 0x000010040a148981 */ /* 0x000ee8000c1e1900 */
[----:B------:R-:W4:Y:S04]  /*03a0*/  @P1 LDG.E R22, desc[UR4][R10.64+0x14] ;  /* 0x000014040a161981 */ /* 0x000f28000c1e1900 */
[----:B------:R-:W4:Y:S04]  /*03b0*/  @P2 LDG.E R26, desc[UR4][R10.64+0x28] ;  /* 0x000028040a1a2981 */ /* 0x000f28000c1e1900 */
[----:B------:R-:W4:Y:S04]  /*03c0*/  @!P0 LDG.E R21, desc[UR4][R10.64+0x4] ;  /* 0x000004040a158981 */ /* 0x000f28000c1e1900 */
[----:B------:R-:W4:Y:S04]  /*03d0*/  @!P0 LDG.E R23, desc[UR4][R10.64+0xc] ;  /* 0x00000c040a178981 */ /* 0x000f28000c1e1900 */
[----:B------:R-:W4:Y:S04]  /*03e0*/  @P1 LDG.E R25, desc[UR4][R10.64+0x18] ;  /* 0x000018040a191981 */ /* 0x000f28000c1e1900 */
[----:B------:R-:W4:Y:S04]  /*03f0*/  @P3 LDG.E R28, desc[UR4][R10.64+0x3c] ;  /* 0x00003c040a1c3981 */ /* 0x000f28000c1e1900 */
[----:B------:R-:W4:Y:S01]  /*0400*/  @P6 LDG.E R27, desc[UR4][R10.64+0x7c] ;  /* 0x00007c040a1b6981 */ /* 0x000f22000c1e1900 */
[----:B--2---:R-:W-:-:S03]  /*0410*/  @!P0 LOP3.LUT R15, R15, R18, RZ, 0x3c, !PT ;  /* 0x000000120f0f8212 */ /* 0x004fc600078e3cff */
[----:B------:R-:W2:Y:S01]  /*0420*/  @!P0 LDG.E R18, desc[UR4][R10.64+0x8] ;  /* 0x000008040a128981 */ /* 0x000ea2000c1e1900 */
[----:B---3--:R-:W-:-:S03]  /*0430*/  @!P0 LOP3.LUT R3, R3, R20, RZ, 0x3c, !PT ;  /* 0x0000001403038212 */ /* 0x008fc600078e3cff */
[----:B------:R-:W3:Y:S01]  /*0440*/  @P1 LDG.E R20, desc[UR4][R10.64+0x24] ;  /* 0x000024040a141981 */ /* 0x000ee2000c1e1900 */
[----:B----4-:R-:W-:-:S03]  /*0450*/  @P1 LOP3.LUT R15, R15, R22, RZ, 0x3c, !PT ;  /* 0x000000160f0f1212 */ /* 0x010fc600078e3cff */
[----:B------:R-:W4:Y:S01]  /*0460*/  @P2 LDG.E R22, desc[UR4][R10.64+0x38] ;  /* 0x000038040a162981 */ /* 0x000f22000c1e1900 */
[----:B------:R-:W-:-:S03]  /*0470*/  @P2 LOP3.LUT R15, R15, R26, RZ, 0x3c, !PT ;  /* 0x0000001a0f0f2212 */ /* 0x000fc600078e3cff */
[----:B------:R-:W4:Y:S01]  /*0480*/  @P4 LDG.E R26, desc[UR4][R10.64+0x50] ;  /* 0x000050040a1a4981 */ /* 0x000f22000c1e1900 */
[----:B------:R-:W-:-:S03]  /*0490*/  @!P0 LOP3.LUT R4, R4, R21, RZ, 0x3c, !PT ;  /* 0x0000001504048212 */ /* 0x000fc600078e3cff */
[----:B------:R-:W4:Y:S01]  /*04a0*/  @P1 LDG.E R21, desc[UR4][R10.64+0x20] ;  /* 0x000020040a151981 */ /* 0x000f22000c1e1900 */
[----:B------:R-:W-:-:S03]  /*04b0*/  @!P0 LOP3.LUT R2, R2, R23, RZ, 0x3c, !PT ;  /* 0x0000001702028212 */ /* 0x000fc600078e3cff */
[----:B------:R-:W4:Y:S01]  /*04c0*/  @P2 LDG.E R23, desc[UR4][R10.64+0x2c] ;  /* 0x00002c040a172981 */ /* 0x000f22000c1e1900 */
[----:B------:R-:W-:-:S03]  /*04d0*/  @P1 LOP3.LUT R4, R4, R25, RZ, 0x3c, !PT ;  /* 0x0000001904041212 */ /* 0x000fc600078e3cff */
[----:B------:R-:W4:Y:S01]  /*04e0*/  @P2 LDG.E R25, desc[UR4][R10.64+0x34] ;  /* 0x000034040a192981 */ /* 0x000f22000c1e1900 */
[----:B--2---:R-:W-:-:S03]  /*04f0*/  @!P0 LOP3.LUT R5, R5, R18, RZ, 0x3c, !PT ;  /* 0x0000001205058212 */ /* 0x004fc600078e3cff */
[----:B------:R-:W2:Y:S01]  /*0500*/  @P1 LDG.E R18, desc[UR4][R10.64+0x1c] ;  /* 0x00001c040a121981 */ /* 0x000ea2000c1e1900 */
[----:B---3--:R-:W-:-:S03]  /*0510*/  @P1 LOP3.LUT R3, R3, R20, RZ, 0x3c, !PT ;  /* 0x0000001403031212 */ /* 0x008fc600078e3cff */
[----:B------:R-:W3:Y:S01]  /*0520*/  @P2 LDG.E R20, desc[UR4][R10.64+0x30] ;  /* 0x000030040a142981 */ /* 0x000ee2000c1e1900 */
[----:B----4-:R-:W-:-:S03]  /*0530*/  @P2 LOP3.LUT R3, R3, R22, RZ, 0x3c, !PT ;  /* 0x0000001603032212 */ /* 0x010fc600078e3cff */
[----:B------:R-:W4:Y:S01]  /*0540*/  @P3 LDG.E R22, desc[UR4][R10.64+0x4c] ;  /* 0x00004c040a163981 */ /* 0x000f22000c1e1900 */
[----:B------:R-:W-:-:S04]  /*0550*/  @P3 LOP3.LUT R15, R15, R28, RZ, 0x3c, !PT ;  /* 0x0000001c0f0f3212 */ /* 0x000fc800078e3cff */
[----:B------:R-:W-:Y:S02]  /*0560*/  @P4 LOP3.LUT R15, R15, R26, RZ, 0x3c, !PT ;  /* 0x0000001a0f0f4212 */ /* 0x000fe400078e3cff */
[----:B------:R-:W-:Y:S01]  /*0570*/  @P1 LOP3.LUT R2, R2, R21, RZ, 0x3c, !PT ;  /* 0x0000001502021212 */ /* 0x000fe200078e3cff */
[----:B------:R-:W4:Y:S04]  /*0580*/  @P5 LDG.E R26, desc[UR4][R10.64+0x64] ;  /* 0x000064040a1a5981 */ /* 0x000f28000c1e1900 */
[----:B------:R-:W4:Y:S01]  /*0590*/  @P3 LDG.E R21, desc[UR4][R10.64+0x40] ;  /* 0x000040040a153981 */ /* 0x000f22000c1e1900 */
[----:B------:R-:W-:Y:S02]  /*05a0*/  @P2 LOP3.LUT R4, R4, R23, RZ, 0x3c, !PT ;  /* 0x0000001704042212 */ /* 0x000fe400078e3cff */
[----:B------:R-:W-:Y:S01]  /*05b0*/  @P2 LOP3.LUT R2, R2, R25, RZ, 0x3c, !PT ;  /* 0x0000001902022212 */ /* 0x000fe200078e3cff */
[----:B------:R-:W4:Y:S04]  /*05c0*/  @P3 LDG.E R23, desc[UR4][R10.64+0x48] ;  /* 0x000048040a173981 */ /* 0x000f28000c1e1900 */
[----:B------:R-:W4:Y:S01]  /*05d0*/  @P4 LDG.E R25, desc[UR4][R10.64+0x54] ;  /* 0x000054040a194981 */ /* 0x000f22000c1e1900 */
[----:B--2---:R-:W-:-:S03]  /*05e0*/  @P1 LOP3.LUT R5, R5, R18, RZ, 0x3c, !PT ;  /* 0x0000001205051212 */ /* 0x004fc600078e3cff */
[----:B------:R-:W2:Y:S01]  /*05f0*/  @P3 LDG.E R18, desc[UR4][R10.64+0x44] ;  /* 0x000044040a123981 */ /* 0x000ea2000c1e1900 */
[----:B---3--:R-:W-:-:S03]  /*0600*/  @P2 LOP3.LUT R5, R5, R20, RZ, 0x3c, !PT ;  /* 0x0000001405052212 */ /* 0x008fc600078e3cff */
[----:B------:R-:W3:Y:S01]  /*0610*/  @P4 LDG.E R20, desc[UR4][R10.64+0x58] ;  /* 0x000058040a144981 */ /* 0x000ee2000c1e1900 */
[----:B----4-:R-:W-:-:S03]  /*0620*/  @P3 LOP3.LUT R3, R3, R22, RZ, 0x3c, !PT ;  /* 0x0000001603033212 */ /* 0x010fc600078e3cff */
[----:B------:R-:W4:Y:S01]  /*0630*/  @P4 LDG.E R22, desc[UR4][R10.64+0x60] ;  /* 0x000060040a164981 */ /* 0x000f22000c1e1900 */
[----:B------:R-:W-:Y:S02]  /*0640*/  LOP3.LUT P0, RZ, R24, 0x80, RZ, 0xc0, !PT ;  /* 0x0000008018ff7812 */ /* 0x000fe4000780c0ff */
[----:B------:R-:W-:Y:S02]  /*0650*/  @P5 LOP3.LUT R15, R15, R26, RZ, 0x3c, !PT ;  /* 0x0000001a0f0f5212 */ /* 0x000fe400078e3cff */
[----:B------:R-:W4:Y:S01]  /*0660*/  @P6 LDG.E R26, desc[UR4][R10.64+0x78] ;  /* 0x000078040a1a6981 */ /* 0x000f22000c1e1900 */
[----:B------:R-:W-:-:S03]  /*0670*/  @P3 LOP3.LUT R4, R4, R21, RZ, 0x3c, !PT ;  /* 0x0000001504043212 */ /* 0x000fc600078e3cff */
[----:B------:R-:W4:Y:S01]  /*0680*/  @P4 LDG.E R21, desc[UR4][R10.64+0x5c] ;  /* 0x00005c040a154981 */ /* 0x000f22000c1e1900 */
[----:B------:R-:W-:-:S03]  /*0690*/  @P3 LOP3.LUT R2, R2, R23, RZ, 0x3c, !PT ;  /* 0x0000001702023212 */ /* 0x000fc600078e3cff */
[----:B------:R-:W4:Y:S01]  /*06a0*/  @P5 LDG.E R23, desc[UR4][R10.64+0x68] ;  /* 0x000068040a175981 */ /* 0x000f22000c1e1900 */
[----:B------:R-:W-:-:S03]  /*06b0*/  @P4 LOP3.LUT R4, R4, R25, RZ, 0x3c, !PT ;  /* 0x0000001904044212 */ /* 0x000fc600078e3cff */
[----:B------:R-:W4:Y:S01]  /*06c0*/  @P5 LDG.E R25, desc[UR4][R10.64+0x70] ;  /* 0x000070040a195981 */ /* 0x000f22000c1e1900 */
[----:B--2---:R-:W-:-:S03]  /*06d0*/  @P3 LOP3.LUT R5, R5, R18, RZ, 0x3c, !PT ;  /* 0x0000001205053212 */ /* 0x004fc600078e3cff */
[----:B------:R-:W2:Y:S01]  /*06e0*/  @P5 LDG.E R18, desc[UR4][R10.64+0x6c] ;  /* 0x00006c040a125981 */ /* 0x000ea2000c1e1900 */
[----:B---3--:R-:W-:-:S03]  /*06f0*/  @P4 LOP3.LUT R5, R5, R20, RZ, 0x3c, !PT ;  /* 0x0000001405054212 */ /* 0x008fc600078e3cff */
[----:B------:R-:W3:Y:S01]  /*0700*/  @P5 LDG.E R20, desc[UR4][R10.64+0x74] ;  /* 0x000074040a145981 */ /* 0x000ee2000c1e1900 */
[----:B----4-:R-:W-:-:S03]  /*0710*/  @P4 LOP3.LUT R3, R3, R22, RZ, 0x3c, !PT ;  /* 0x0000001603034212 */ /* 0x010fc600078e3cff */
[----:B------:R-:W4:Y:S01]  /*0720*/  @P0 LDG.E R22, desc[UR4][R10.64+0x8c] ;  /* 0x00008c040a160981 */ /* 0x000f22000c1e1900 */
[----:B------:R-:W-:-:S03]  /*0730*/  @P6 LOP3.LUT R15, R15, R26, RZ, 0x3c, !PT ;  /* 0x0000001a0f0f6212 */ /* 0x000fc600078e3cff */
        /* <DEDUP_REMOVED lines=13> */
[----:B------:R-:W-:Y:S02]  /*0810*/  @P6 LOP3.LUT R4, R4, R27, RZ, 0x3c, !PT ;  /* 0x0000001b04046212 */ /* 0x000fe400078e3cff */
[----:B------:R-:W-:Y:S02]  /*0820*/  @P6 LOP3.LUT R2, R2, R21, RZ, 0x3c, !PT ;  /* 0x0000001502026212 */ /* 0x000fe400078e3cff */
[----:B------:R-:W-:Y:S02]  /*0830*/  @P0 LOP3.LUT R4, R4, R23, RZ, 0x3c, !PT ;  /* 0x0000001704040212 */ /* 0x000fe400078e3cff */
[----:B------:R-:W-:Y:S02]  /*0840*/  @P0 LOP3.LUT R2, R2, R25, RZ, 0x3c, !PT ;  /* 0x0000001902020212 */ /* 0x000fe400078e3cff */
[----:B--2---:R-:W-:Y:S02]  /*0850*/  @P6 LOP3.LUT R5, R5, R18, RZ, 0x3c, !PT ;  /* 0x0000001205056212 */ /* 0x004fe400078e3cff */
[----:B---3--:R-:W-:-:S02]  /*0860*/  @P6 LOP3.LUT R3, R3, R20, RZ, 0x3c, !PT ;  /* 0x0000001403036212 */ /* 0x008fc400078e3cff */
[----:B----4-:R-:W-:Y:S02]  /*0870*/  @P0 LOP3.LUT R5, R5, R22, RZ, 0x3c, !PT ;  /* 0x0000001605050212 */ /* 0x010fe400078e3cff */
[----:B------:R-:W-:Y:S02]  /*0880*/  @P0 LOP3.LUT R3, R3, R26, RZ, 0x3c, !PT ;  /* 0x0000001a03030212 */ /* 0x000fe400078e3cff */
[----:B------:R-:W-:-:S13]  /*0890*/  R2P PR, R24.B1, 0x7f ;  /* 0x0000007f18007804 */ /* 0x000fda0000001000 */
[----:B------:R-:W2:Y:S04]  /*08a0*/  @P0 LDG.E R18, desc[UR4][R10.64+0xa0] ;  /* 0x0000a0040a120981 */ /* 0x000ea8000c1e1900 */
[----:B------:R-:W3:Y:S04]  /*08b0*/  @P1 LDG.E R22, desc[UR4][R10.64+0xb4] ;  /* 0x0000b4040a161981 */ /* 0x000ee8000c1e1900 */
[----:B------:R-:W4:Y:S04]  /*08c0*/  @P2 LDG.E R26, desc[UR4][R10.64+0xc8] ;  /* 0x0000c8040a1a2981 */ /* 0x000f28000c1e1900 */
[----:B------:R-:W4:Y:S04]  /*08d0*/  @P3 LDG.E R28, desc[UR4][R10.64+0xdc] ;  /* 0x0000dc040a1c3981 */ /* 0x000f28000c1e1900 */
[----:B------:R-:W4:Y:S04]  /*08e0*/  @P0 LDG.E R23, desc[UR4][R10.64+0xa4] ;  /* 0x0000a4040a170981 */ /* 0x000f28000c1e1900 */
[----:B------:R-:W4:Y:S04]  /*08f0*/  @P0 LDG.E R20, desc[UR4][R10.64+0xa8] ;  /* 0x0000a8040a140981 */ /* 0x000f28000c1e1900 */
[----:B------:R-:W4:Y:S04]  /*0900*/  @P4 LDG.E R25, desc[UR4][R10.64+0xf0] ;  /* 0x0000f0040a194981 */ /* 0x000f28000c1e1900 */
        /* <DEDUP_REMOVED lines=21> */
[----:B------:R-:W-:Y:S02]  /*0a60*/  LOP3.LUT P0, RZ, R24, 0x8000, RZ, 0xc0, !PT ;  /* 0x0000800018ff7812 */ /* 0x000fe4000780c0ff */
[----:B----4-:R-:W-:Y:S01]  /*0a70*/  @P5 LOP3.LUT R15, R15, R26, RZ, 0x3c, !PT ;  /* 0x0000001a0f0f5212 */ /* 0x010fe200078e3cff */
[----:B------:R-:W4:Y:S04]  /*0a80*/  @P3 LDG.E R24, desc[UR4][R10.64+0xe4] ;  /* 0x0000e4040a183981 */ /* 0x000f28000c1e1900 */
[----:B------:R-:W2:Y:S01]  /*0a90*/  @P6 LDG.E R26, desc[UR4][R10.64+0x118] ;  /* 0x000118040a1a6981 */ /* 0x000ea2000c1e1900 */
        /* <DEDUP_REMOVED lines=8> */
[----:B---3--:R-:W-:-:S03]  /*0b20*/  @P2 LOP3.LUT R3, R3, R22, RZ, 0x3c, !PT ;  /* 0x0000001603032212 */ /* 0x008fc600078e3cff */
[----:B------:R-:W3:Y:S01]  /*0b30*/  @P4 LDG.E R22, desc[UR4][R10.64+0x100] ;  /* 0x000100040a164981 */ /* 0x000ee2000c1e1900 */
[----:B--2---:R-:W-:-:S03]  /*0b40*/  @P6 LOP3.LUT R15, R15, R26, RZ, 0x3c, !PT ;  /* 0x0000001a0f0f6212 */ /* 0x004fc600078e3cff */
[----:B------:R-:W2:Y:S01]  /*0b50*/  @P0 LDG.E R26, desc[UR4][R10.64+0x12c] ;  /* 0x00012c040a1a0981 */ /* 0x000ea2000c1e1900 */
[----:B----4-:R-:W-:-:S03]  /*0b60*/  @P2 LOP3.LUT R2, R2, R23, RZ, 0x3c, !PT ;  /* 0x0000001702022212 */ /* 0x010fc600078e3cff */
[----:B------:R-:W4:Y:S01]  /*0b70*/  @P4 LDG.E R23, desc[UR4][R10.64+0xfc] ;  /* 0x0000fc040a174981 */ /* 0x000f22000c1e1900 */
[----:B------:R-:W-:-:S03]  /*0b80*/  @P2 LOP3.LUT R5, R5, R20, RZ, 0x3c, !PT ;  /* 0x0000001405052212 */ /* 0x000fc600078e3cff */
[----:B------:R-:W4:Y:S01]  /*0b90*/  @P4 LDG.E R20, desc[UR4][R10.64+0xf8] ;  /* 0x0000f8040a144981 */ /* 0x000f22000c1e1900 */
[----:B------:R-:W-:Y:S02]  /*0ba0*/  @P3 LOP3.LUT R2, R2, R27, RZ, 0x3c, !PT ;  /* 0x0000001b02023212 */ /* 0x000fe400078e3cff */
[----:B------:R-:W-:Y:S01]  /*0bb0*/  @P3 LOP3.LUT R4, R4, R25, RZ, 0x3c, !PT ;  /* 0x0000001904043212 */ /* 0x000fe200078e3cff */
[----:B------:R-:W4:Y:S01]  /*0bc0*/  @P5 LDG.E R27, desc[UR4][R10.64+0x110] ;  /* 0x000110040a1b5981 */ /* 0x000f22000c1e1900 */
[----:B------:R-:W-:-:S03]  /*0bd0*/  @P3 LOP3.LUT R5, R5, R24, RZ, 0x3c, !PT ;  /* 0x0000001805053212 */ /* 0x000fc600078e3cff */
[----:B------:R-:W4:Y:S04]  /*0be0*/  @P5 LDG.E R25, desc[UR4][R10.64+0x108] ;  /* 0x000108040a195981 */ /* 0x000f28000c1e1900 */
        /* <DEDUP_REMOVED lines=19> */
[----:B------:R-:W-:-:S05]  /*0d20*/  VIADD R19, R19, 0x10 ;  /* 0x0000001013137836 */ /* 0x000fca0000000000 */
[----:B------:R-:W-:Y:S02]  /*0d30*/  ISETP.NE.AND P1, PT, R19, 0x20, PT ;  /* 0x000000201300780c */ /* 0x000fe40003f25270 */
[----:B------:R-:W-:Y:S02]  /*0d40*/  @P5 LOP3.LUT R3, R3, R18, RZ, 0x3c, !PT ;  /* 0x0000001203035212 */ /* 0x000fe400078e3cff */
[----:B------:R-:W-:Y:S02]  /*0d50*/  @P6 LOP3.LUT R4, R4, R21, RZ, 0x3c, !PT ;  /* 0x0000001504046212 */ /* 0x000fe400078e3cff */
[----:B---3--:R-:W-:-:S04]  /*0d60*/  @P6 LOP3.LUT R3, R3, R22, RZ, 0x3c, !PT ;  /* 0x0000001603036212 */ /* 0x008fc800078e3cff */
[----:B--2---:R-:W-:Y:S02]  /*0d70*/  @P0 LOP3.LUT R3, R3, R26, RZ, 0x3c, !PT ;  /* 0x0000001a03030212 */ /* 0x004fe400078e3cff */
[----:B----4-:R-:W-:Y:S02]  /*0d80*/  @P6 LOP3.LUT R2, R2, R23, RZ, 0x3c, !PT ;  /* 0x0000001702026212 */ /* 0x010fe400078e3cff */
[----:B------:R-:W-:Y:S02]  /*0d90*/  @P6 LOP3.LUT R5, R5, R20, RZ, 0x3c, !PT ;  /* 0x0000001405056212 */ /* 0x000fe400078e3cff */
[----:B------:R-:W-:Y:S02]  /*0da0*/  @P0 LOP3.LUT R2, R2, R27, RZ, 0x3c, !PT ;  /* 0x0000001b02020212 */ /* 0x000fe400078e3cff */
[----:B------:R-:W-:Y:S02]  /*0db0*/  @P0 LOP3.LUT R4, R4, R25, RZ, 0x3c, !PT ;  /* 0x0000001904040212 */ /* 0x000fe400078e3cff */
[----:B------:R-:W-:Y:S01]  /*0dc0*/  @P0 LOP3.LUT R5, R5, R24, RZ, 0x3c, !PT ;  /* 0x0000001805050212 */ /* 0x000fe200078e3cff */
[----:B------:R-:W-:Y:S06]  /*0dd0*/  @P1 BRA `(.L_x_9) ;  /* 0xfffffff400481947 */ /* 0x000fec000383ffff */
[----:B------:R-:W-:-:S05]  /*0de0*/  VIADD R17, R17, 0x1 ;  /* 0x0000000111117836 */ /* 0x000fca0000000000 */
[----:B------:R-:W-:-:S13]  /*0df0*/  ISETP.NE.AND P0, PT, R17, 0x5, PT ;  /* 0x000000051100780c */ /* 0x000fda0003f05270 */
[----:B------:R-:W-:Y:S05]  /*0e00*/  @P0 BRA `(.L_x_10) ;  /* 0xfffffff400300947 */ /* 0x000fea000383ffff */
[----:B------:R1:W-:Y:S01]  /*0e10*/  STG.E.64 desc[UR4][R6.64+0x8], R4 ;  /* 0x0000080406007986 */ /* 0x0003e2000c101b04 */
[----:B------:R-:W-:Y:S01]  /*0e20*/  VIADD R14, R14, 0x1 ;  /* 0x000000010e0e7836 */ /* 0x000fe20000000000 */
[----:B------:R-:W-:Y:S02]  /*0e30*/  LOP3.LUT R11, R13, 0x3, RZ, 0xc0, !PT ;  /* 0x000000030d0b7812 */ /* 0x000fe400078ec0ff */
[----:B------:R1:W-:Y:S02]  /*0e40*/  STG.E.64 desc[UR4][R6.64+0x10], R2 ;  /* 0x0000100206007986 */ /* 0x0003e4000c101b04 */
[----:B------:R-:W-:Y:S02]  /*0e50*/  ISETP.GE.U32.AND P0, PT, R14, R11, PT ;  /* 0x0000000b0e00720c */ /* 0x000fe40003f06070 */
[----:B------:R1:W-:Y:S11]  /*0e60*/  STG.E desc[UR4][R6.64+0x4], R15 ;  /* 0x0000040f06007986 */ /* 0x0003f6000c101904 */
[----:B------:R-:W-:Y:S05]  /*0e70*/  @!P0 BRA `(.L_x_11) ;  /* 0xfffffff400048947 */ /* 0x000fea000383ffff */
.L_x_8:
[----:B------:R-:W-:Y:S05]  /*0e80*/  BSYNC.RECONVERGENT B1 ;  /* 0x0000000000017941 */ /* 0x000fea0003800200 */
.L_x_7:
[C---:B------:R-:W-:Y:S01]  /*0e90*/  ISETP.GT.U32.AND P0, PT, R13.reuse, 0x3, PT ;  /* 0x000000030d00780c */ /* 0x040fe20003f04070 */
[----:B------:R-:W-:Y:S01]  /*0ea0*/  VIADD R12, R12, 0x1 ;  /* 0x000000010c0c7836 */ /* 0x000fe20000000000 */
[--C-:B------:R-:W-:Y:S02]  /*0eb0*/  SHF.R.U64 R13, R13, 0x2, R0.reuse ;  /* 0x000000020d0d7819 */ /* 0x100fe40000001200 */
[----:B------:R-:W-:Y:S02]  /*0ec0*/  ISETP.GT.U32.AND.EX P0, PT, R0, RZ, PT, P0 ;  /* 0x000000ff0000720c */ /* 0x000fe40003f04100 */
[----:B------:R-:W-:-:S11]  /*0ed0*/  SHF.R.U32.HI R0, RZ, 0x2, R0 ;  /* 0x00000002ff007819 */ /* 0x000fd60000011600 */
[----:B------:R-:W-:Y:S05]  /*0ee0*/  @P0 BRA `(.L_x_12) ;  /* 0xfffffff000c80947 */ /* 0x000fea000383ffff */
.L_x_6:
[----:B------:R-:W-:Y:S05]  /*0ef0*/  BSYNC.RECONVERGENT B0 ;  /* 0x0000000000007941 */ /* 0x000fea0003800200 */
.L_x_5:
[----:B------:R-:W-:Y:S04]  /*0f00*/  STG.E.64 desc[UR4][R6.64+0x18], RZ ;  /* 0x000018ff06007986 */ /* 0x000fe8000c101b04 */
[----:B------:R-:W-:Y:S04]  /*0f10*/  STG.E desc[UR4][R6.64+0x20], RZ ;  /* 0x000020ff06007986 */ /* 0x000fe8000c101904 */
[----:B------:R-:W-:Y:S01]  /*0f20*/  STG.E.64 desc[UR4][R6.64+0x28], RZ ;  /* 0x000028ff06007986 */ /* 0x000fe2000c101b04 */
[----:B------:R-:W-:Y:S05]  /*0f30*/  EXIT ;  /* 0x000000000000794d */ /* 0x000fea0003800000 */
.L_x_13:
        /* <DEDUP_REMOVED lines=12> */
.L_x_16:


//--------------------- .nv.global.init           --------------------------
	.section	.nv.global.init,"aw",@progbits
	.align	4
.nv.global.init:
	.type		mrg32k3aM1SubSeq,@object
	.size		mrg32k3aM1SubSeq,(mrg32k3aM2SubSeq - mrg32k3aM1SubSeq)
mrg32k3aM1SubSeq:
        /*0000*/ 	.byte	0x0b, 0xcc, 0xee, 0x04, 0x73, 0x29, 0x8b, 0x6f, 0xf6, 0x53, 0x03, 0xf6, 0x23, 0xf6, 0xea, 0xda
        /* <DEDUP_REMOVED lines=125> */
	.type		mrg32k3aM2SubSeq,@object
	.size		mrg32k3aM2SubSeq,(mrg32k3aM1 - mrg32k3aM2SubSeq)
mrg32k3aM2SubSeq:
        /* <DEDUP_REMOVED lines=126> */
	.type		mrg32k3aM1,@object
	.size		mrg32k3aM1,(mrg32k3aM1Seq - mrg32k3aM1)
mrg32k3aM1:
        /* <DEDUP_REMOVED lines=144> */
	.type		mrg32k3aM1Seq,@object
	.size		mrg32k3aM1Seq,(mrg32k3aM2 - mrg32k3aM1Seq)
mrg32k3aM1Seq:
        /* <DEDUP_REMOVED lines=144> */
	.type		mrg32k3aM2,@object
	.size		mrg32k3aM2,(mrg32k3aM2Seq - mrg32k3aM2)
mrg32k3aM2:
        /* <DEDUP_REMOVED lines=144> */
	.type		mrg32k3aM2Seq,@object
	.size		mrg32k3aM2Seq,(precalc_xorwow_matrix - mrg32k3aM2Seq)
mrg32k3aM2Seq:
        /* <DEDUP_REMOVED lines=144> */
	.type		precalc_xorwow_matrix,@object
	.size		precalc_xorwow_matrix,(precalc_xorwow_offset_matrix - precalc_xorwow_matrix)
precalc_xorwow_matrix:
        /* <DEDUP_REMOVED lines=6400> */
	.type		precalc_xorwow_offset_matrix,@object
	.size		precalc_xorwow_offset_matrix,(.L_1 - precalc_xorwow_offset_matrix)
precalc_xorwow_offset_matrix:
        /* <DEDUP_REMOVED lines=6400> */
.L_1:


//--------------------- .nv.shared.reserved.0     --------------------------
	.section	.nv.shared.reserved.0,"aw",@nobits
	.weak		__nv_reservedSMEM_offset_0_alias
	.size		__nv_reservedSMEM_offset_0_alias, 0, 64
	.other		__nv_reservedSMEM_offset_0_alias,@"STO_CUDA_RESERVED_SHARED STV_DEFAULT"
__nv_reservedSMEM_offset_0_alias:
	.zero		0
	.zero		64


//--------------------- .nv.constant0._Z12updateKernelPbS_P17curandStateXORWOW --------------------------
	.section	.nv.constant0._Z12updateKernelPbS_P17curandStateXORWOW,"a",@progbits
	.sectionflags	@""
	.align	4
.nv.constant0._Z12updateKernelPbS_P17curandStateXORWOW:
	.zero		920


//--------------------- .nv.constant0._Z10initCurandP17curandStateXORWOWy --------------------------
	.section	.nv.constant0._Z10initCurandP17curandStateXORWOWy,"a",@progbits
	.sectionflags	@""
	.align	4
.nv.constant0._Z10initCurandP17curandStateXORWOWy:
	.zero		912


//--------------------- SYMBOLS --------------------------

	.type		.nv.reservedSmem.offset0,@object
	.size		.nv.reservedSmem.offset0,0x4
